	.target	sm_103a

	.elftype	@"ET_EXEC"


//--------------------- .note.nv.tkinfo           --------------------------
	.section	.note.nv.tkinfo,"",@"SHT_NOTE"
	.sectionflags	@"SHF_NOTE_NV_TKINFO"
	.tkinfo
        /*0018*/ 	.word	0x00000002
        /*0030*/ 	.string	""
        /*0030*/ 	.string	"ptxas"
        /*0030*/ 	.string	"Cuda compilation tools, release 13.0, V13.0.88"
        /*0030*/ 	.string	"Build cuda_13.0.r13.0/compiler.36424714_0"
        /*0030*/ 	.string	"-arch sm_103a -m 64 "



//--------------------- .note.nv.cuinfo           --------------------------
	.section	.note.nv.cuinfo,"",@"SHT_NOTE"
	.sectionflags	@"SHF_NOTE_NV_CUINFO"
        /*0018*/ 	.short	0x0002
        /*001a*/ 	.short	0x0067
        /*001c*/ 	.short	0x0082
	.zero		2


//--------------------- .nv.info                  --------------------------
	.section	.nv.info,"",@"SHT_CUDA_INFO"
	.align	4


	//----- nvinfo : EIATTR_REGCOUNT
	.align		4
        /*0000*/ 	.byte	0x04, 0x2f
        /*0002*/ 	.short	(.L_12 - .L_11)
	.align		4
.L_11:
        /*0004*/ 	.word	index@(_ZN7cutlass13device_kernelIN5flash11enable_sm90INS1_16FlashAttnFwdSm90INS1_25CollectiveMainloopFwdSm90ILi2EN4cute5tupleIJNS5_1CILi1EEES8_S8_EEENS6_IJNS7_ILi128EEENS7_ILi160EEENS7_ILi192EEEEEELi192ENS_12float_e4m3_tEfNS_4arch4Sm90ELb1ELb0ELb0ELb1ELb0ELb1ELb0ELb1ELb1ELb0ELb0ELb0EEENS1_21CollectiveEpilogueFwdINS6_IJSA_SC_SB_EEES9_NS_10bfloat16_tESG_Li256ELb1ELb0ELb0ELb1EEENS1_36VarlenDynamicPersistentTileSchedulerILi128ELi160ELi256ELi128ELb0ELb0ELb1ELb1ELb1ELb1EEEEEEEEEvNT_6ParamsE)
        /*0008*/ 	.word	0x00000004


	//----- nvinfo : EIATTR_FRAME_SIZE
	.align		4
.L_12:
        /*000c*/ 	.byte	0x04, 0x11
        /*000e*/ 	.short	(.L_14 - .L_13)
	.align		4
.L_13:
        /*0010*/ 	.word	index@(_ZN7cutlass13device_kernelIN5flash11enable_sm90INS1_16FlashAttnFwdSm90INS1_25CollectiveMainloopFwdSm90ILi2EN4cute5tupleIJNS5_1CILi1EEES8_S8_EEENS6_IJNS7_ILi128EEENS7_ILi160EEENS7_ILi192EEEEEELi192ENS_12float_e4m3_tEfNS_4arch4Sm90ELb1ELb0ELb0ELb1ELb0ELb1ELb0ELb1ELb1ELb0ELb0ELb0EEENS1_21CollectiveEpilogueFwdINS6_IJSA_SC_SB_EEES9_NS_10bfloat16_tESG_Li256ELb1ELb0ELb0ELb1EEENS1_36VarlenDynamicPersistentTileSchedulerILi128ELi160ELi256ELi128ELb0ELb0ELb1ELb1ELb1ELb1EEEEEEEEEvNT_6ParamsE)
        /*0014*/ 	.word	0x00000000


	//----- nvinfo : EIATTR_REGCOUNT
	.align		4
.L_14:
        /*0018*/ 	.byte	0x04, 0x2f
        /*001a*/ 	.short	(.L_16 - .L_15)
	.align		4
.L_15:
        /*001c*/ 	.word	index@(_ZN7cutlass13device_kernelIN5flash11enable_sm90INS1_16FlashAttnFwdSm90INS1_25CollectiveMainloopFwdSm90ILi2EN4cute5tupleIJNS5_1CILi1EEES8_S8_EEENS6_IJNS7_ILi128EEENS7_ILi160EEENS7_ILi192EEEEEELi192ENS_12float_e4m3_tEfNS_4arch4Sm90ELb1ELb0ELb0ELb1ELb0ELb0ELb0ELb1ELb1ELb0ELb0ELb0EEENS1_21CollectiveEpilogueFwdINS6_IJSA_SC_SB_EEES9_NS_10bfloat16_tESG_Li256ELb1ELb0ELb0ELb1EEENS1_36VarlenDynamicPersistentTileSchedulerILi128ELi160ELi256ELi128ELb0ELb0ELb1ELb1ELb1ELb1EEEEEEEEEvNT_6ParamsE)
        /*0020*/ 	.word	0x00000004


	//----- nvinfo : EIATTR_FRAME_SIZE
	.align		4
.L_16:
        /*0024*/ 	.byte	0x04, 0x11
        /*0026*/ 	.short	(.L_18 - .L_17)
	.align		4
.L_17:
        /*0028*/ 	.word	index@(_ZN7cutlass13device_kernelIN5flash11enable_sm90INS1_16FlashAttnFwdSm90INS1_25CollectiveMainloopFwdSm90ILi2EN4cute5tupleIJNS5_1CILi1EEES8_S8_EEENS6_IJNS7_ILi128EEENS7_ILi160EEENS7_ILi192EEEEEELi192ENS_12float_e4m3_tEfNS_4arch4Sm90ELb1ELb0ELb0ELb1ELb0ELb0ELb0ELb1ELb1ELb0ELb0ELb0EEENS1_21CollectiveEpilogueFwdINS6_IJSA_SC_SB_EEES9_NS_10bfloat16_tESG_Li256ELb1ELb0ELb0ELb1EEENS1_36VarlenDynamicPersistentTileSchedulerILi128ELi160ELi256ELi128ELb0ELb0ELb1ELb1ELb1ELb1EEEEEEEEEvNT_6ParamsE)
        /*002c*/ 	.word	0x00000000


	//----- nvinfo : EIATTR_REGCOUNT
	.align		4
.L_18:
        /*0030*/ 	.byte	0x04, 0x2f
        /*0032*/ 	.short	(.L_20 - .L_19)
	.align		4
.L_19:
        /*0034*/ 	.word	index@(_ZN7cutlass13device_kernelIN5flash11enable_sm90INS1_16FlashAttnFwdSm90INS1_25CollectiveMainloopFwdSm90ILi2EN4cute5tupleIJNS5_1CILi1EEES8_S8_EEENS6_IJNS7_ILi128EEENS7_ILi160EEENS7_ILi192EEEEEELi192ENS_12float_e4m3_tEfNS_4arch4Sm90ELb1ELb0ELb0ELb0ELb0ELb0ELb0ELb1ELb1ELb0ELb0ELb0EEENS1_21CollectiveEpilogueFwdINS6_IJSA_SC_SB_EEES9_NS_10bfloat16_tESG_Li256ELb0ELb0ELb0ELb1EEENS1_30DynamicPersistentTileSchedulerILi256ELi128ELb0ELb0ELb1EEEEEEEEEvNT_6ParamsE)
        /*0038*/ 	.word	0x00000004


	//----- nvinfo : EIATTR_FRAME_SIZE
	.align		4
.L_20:
        /*003c*/ 	.byte	0x04, 0x11
        /*003e*/ 	.short	(.L_22 - .L_21)
	.align		4
.L_21:
        /*0040*/ 	.word	index@(_ZN7cutlass13device_kernelIN5flash11enable_sm90INS1_16FlashAttnFwdSm90INS1_25CollectiveMainloopFwdSm90ILi2EN4cute5tupleIJNS5_1CILi1EEES8_S8_EEENS6_IJNS7_ILi128EEENS7_ILi160EEENS7_ILi192EEEEEELi192ENS_12float_e4m3_tEfNS_4arch4Sm90ELb1ELb0ELb0ELb0ELb0ELb0ELb0ELb1ELb1ELb0ELb0ELb0EEENS1_21CollectiveEpilogueFwdINS6_IJSA_SC_SB_EEES9_NS_10bfloat16_tESG_Li256ELb0ELb0ELb0ELb1EEENS1_30DynamicPersistentTileSchedulerILi256ELi128ELb0ELb0ELb1EEEEEEEEEvNT_6ParamsE)
        /*0044*/ 	.word	0x00000000


	//----- nvinfo : EIATTR_REGCOUNT
	.align		4
.L_22:
        /*0048*/ 	.byte	0x04, 0x2f
        /*004a*/ 	.short	(.L_24 - .L_23)
	.align		4
.L_23:
        /*004c*/ 	.word	index@(_ZN7cutlass13device_kernelIN5flash11enable_sm90INS1_16FlashAttnFwdSm90INS1_25CollectiveMainloopFwdSm90ILi2EN4cute5tupleIJNS5_1CILi1EEES8_S8_EEENS6_IJNS7_ILi128EEENS7_ILi160EEENS7_ILi192EEEEEELi192ENS_12float_e4m3_tEfNS_4arch4Sm90ELb0ELb1ELb0ELb1ELb0ELb1ELb0ELb1ELb1ELb0ELb0ELb0EEENS1_21CollectiveEpilogueFwdINS6_IJSA_SC_SB_EEES9_NS_10bfloat16_tESG_Li256ELb1ELb0ELb0ELb1EEENS1_36VarlenDynamicPersistentTileSchedulerILi128ELi160ELi256ELi128ELb0ELb0ELb1ELb1ELb0ELb1EEEEEEEEEvNT_6ParamsE)
        /*0050*/ 	.word	0x00000004


	//----- nvinfo : EIATTR_FRAME_SIZE
	.align		4
.L_24:
        /*0054*/ 	.byte	0x04, 0x11
        /*0056*/ 	.short	(.L_26 - .L_25)
	.align		4
.L_25:
        /*0058*/ 	.word	index@(_ZN7cutlass13device_kernelIN5flash11enable_sm90INS1_16FlashAttnFwdSm90INS1_25CollectiveMainloopFwdSm90ILi2EN4cute5tupleIJNS5_1CILi1EEES8_S8_EEENS6_IJNS7_ILi128EEENS7_ILi160EEENS7_ILi192EEEEEELi192ENS_12float_e4m3_tEfNS_4arch4Sm90ELb0ELb1ELb0ELb1ELb0ELb1ELb0ELb1ELb1ELb0ELb0ELb0EEENS1_21CollectiveEpilogueFwdINS6_IJSA_SC_SB_EEES9_NS_10bfloat16_tESG_Li256ELb1ELb0ELb0ELb1EEENS1_36VarlenDynamicPersistentTileSchedulerILi128ELi160ELi256ELi128ELb0ELb0ELb1ELb1ELb0ELb1EEEEEEEEEvNT_6ParamsE)
        /*005c*/ 	.word	0x00000000


	//----- nvinfo : EIATTR_REGCOUNT
	.align		4
.L_26:
        /*0060*/ 	.byte	0x04, 0x2f
        /*0062*/ 	.short	(.L_28 - .L_27)
	.align		4
.L_27:
        /*0064*/ 	.word	index@(_ZN7cutlass13device_kernelIN5flash11enable_sm90INS1_16FlashAttnFwdSm90INS1_25CollectiveMainloopFwdSm90ILi2EN4cute5tupleIJNS5_1CILi1EEES8_S8_EEENS6_IJNS7_ILi128EEENS7_ILi160EEENS7_ILi192EEEEEELi192ENS_12float_e4m3_tEfNS_4arch4Sm90ELb0ELb1ELb0ELb1ELb0ELb0ELb0ELb1ELb1ELb0ELb0ELb0EEENS1_21CollectiveEpilogueFwdINS6_IJSA_SC_SB_EEES9_NS_10bfloat16_tESG_Li256ELb1ELb0ELb0ELb1EEENS1_36VarlenDynamicPersistentTileSchedulerILi128ELi160ELi256ELi128ELb0ELb0ELb1ELb1ELb0ELb1EEEEEEEEEvNT_6ParamsE)
        /*0068*/ 	.word	0x00000004


	//----- nvinfo : EIATTR_FRAME_SIZE
	.align		4
.L_28:
        /*006c*/ 	.byte	0x04, 0x11
        /*006e*/ 	.short	(.L_30 - .L_29)
	.align		4
.L_29:
        /*0070*/ 	.word	index@(_ZN7cutlass13device_kernelIN5flash11enable_sm90INS1_16FlashAttnFwdSm90INS1_25CollectiveMainloopFwdSm90ILi2EN4cute5tupleIJNS5_1CILi1EEES8_S8_EEENS6_IJNS7_ILi128EEENS7_ILi160EEENS7_ILi192EEEEEELi192ENS_12float_e4m3_tEfNS_4arch4Sm90ELb0ELb1ELb0ELb1ELb0ELb0ELb0ELb1ELb1ELb0ELb0ELb0EEENS1_21CollectiveEpilogueFwdINS6_IJSA_SC_SB_EEES9_NS_10bfloat16_tESG_Li256ELb1ELb0ELb0ELb1EEENS1_36VarlenDynamicPersistentTileSchedulerILi128ELi160ELi256ELi128ELb0ELb0ELb1ELb1ELb0ELb1EEEEEEEEEvNT_6ParamsE)
        /*0074*/ 	.word	0x00000000


	//----- nvinfo : EIATTR_REGCOUNT
	.align		4
.L_30:
        /*0078*/ 	.byte	0x04, 0x2f
        /*007a*/ 	.short	(.L_32 - .L_31)
	.align		4
.L_31:
        /*007c*/ 	.word	index@(_ZN7cutlass13device_kernelIN5flash11enable_sm90INS1_16FlashAttnFwdSm90INS1_25CollectiveMainloopFwdSm90ILi2EN4cute5tupleIJNS5_1CILi1EEES8_S8_EEENS6_IJNS7_ILi128EEENS7_ILi160EEENS7_ILi192EEEEEELi192ENS_12float_e4m3_tEfNS_4arch4Sm90ELb0ELb1ELb0ELb0ELb0ELb0ELb0ELb1ELb1ELb0ELb0ELb0EEENS1_21CollectiveEpilogueFwdINS6_IJSA_SC_SB_EEES9_NS_10bfloat16_tESG_Li256ELb0ELb0ELb0ELb1EEENS1_30DynamicPersistentTileSchedulerILi256ELi128ELb0ELb0ELb1EEEEEEEEEvNT_6ParamsE)
        /*0080*/ 	.word	0x00000004


	//----- nvinfo : EIATTR_FRAME_SIZE
	.align		4
.L_32:
        /*0084*/ 	.byte	0x04, 0x11
        /*0086*/ 	.short	(.L_34 - .L_33)
	.align		4
.L_33:
        /*0088*/ 	.word	index@(_ZN7cutlass13device_kernelIN5flash11enable_sm90INS1_16FlashAttnFwdSm90INS1_25CollectiveMainloopFwdSm90ILi2EN4cute5tupleIJNS5_1CILi1EEES8_S8_EEENS6_IJNS7_ILi128EEENS7_ILi160EEENS7_ILi192EEEEEELi192ENS_12float_e4m3_tEfNS_4arch4Sm90ELb0ELb1ELb0ELb0ELb0ELb0ELb0ELb1ELb1ELb0ELb0ELb0EEENS1_21CollectiveEpilogueFwdINS6_IJSA_SC_SB_EEES9_NS_10bfloat16_tESG_Li256ELb0ELb0ELb0ELb1EEENS1_30DynamicPersistentTileSchedulerILi256ELi128ELb0ELb0ELb1EEEEEEEEEvNT_6ParamsE)
        /*008c*/ 	.word	0x00000000


	//----- nvinfo : EIATTR_REGCOUNT
	.align		4
.L_34:
        /*0090*/ 	.byte	0x04, 0x2f
        /*0092*/ 	.short	(.L_36 - .L_35)
	.align		4
.L_35:
        /*0094*/ 	.word	index@(_ZN7cutlass13device_kernelIN5flash11enable_sm90INS1_16FlashAttnFwdSm90INS1_25CollectiveMainloopFwdSm90ILi2EN4cute5tupleIJNS5_1CILi1EEES8_S8_EEENS6_IJNS7_ILi128EEENS7_ILi160EEENS7_ILi192EEEEEELi192ENS_12float_e4m3_tEfNS_4arch4Sm90ELb0ELb0ELb0ELb1ELb0ELb1ELb0ELb1ELb1ELb0ELb0ELb0EEENS1_21CollectiveEpilogueFwdINS6_IJSA_SC_SB_EEES9_NS_10bfloat16_tESG_Li256ELb1ELb0ELb0ELb1EEENS1_36VarlenDynamicPersistentTileSchedulerILi128ELi160ELi256ELi128ELb0ELb0ELb1ELb0ELb1ELb1EEEEEEEEEvNT_6ParamsE)
        /*0098*/ 	.word	0x00000004


	//----- nvinfo : EIATTR_FRAME_SIZE
	.align		4
.L_36:
        /*009c*/ 	.byte	0x04, 0x11
        /*009e*/ 	.short	(.L_38 - .L_37)
	.align		4
.L_37:
        /*00a0*/ 	.word	index@(_ZN7cutlass13device_kernelIN5flash11enable_sm90INS1_16FlashAttnFwdSm90INS1_25CollectiveMainloopFwdSm90ILi2EN4cute5tupleIJNS5_1CILi1EEES8_S8_EEENS6_IJNS7_ILi128EEENS7_ILi160EEENS7_ILi192EEEEEELi192ENS_12float_e4m3_tEfNS_4arch4Sm90ELb0ELb0ELb0ELb1ELb0ELb1ELb0ELb1ELb1ELb0ELb0ELb0EEENS1_21CollectiveEpilogueFwdINS6_IJSA_SC_SB_EEES9_NS_10bfloat16_tESG_Li256ELb1ELb0ELb0ELb1EEENS1_36VarlenDynamicPersistentTileSchedulerILi128ELi160ELi256ELi128ELb0ELb0ELb1ELb0ELb1ELb1EEEEEEEEEvNT_6ParamsE)
        /*00a4*/ 	.word	0x00000000


	//----- nvinfo : EIATTR_REGCOUNT
	.align		4
.L_38:
        /*00a8*/ 	.byte	0x04, 0x2f
        /*00aa*/ 	.short	(.L_40 - .L_39)
	.align		4
.L_39:
        /*00ac*/ 	.word	index@(_ZN7cutlass13device_kernelIN5flash11enable_sm90INS1_16FlashAttnFwdSm90INS1_25CollectiveMainloopFwdSm90ILi2EN4cute5tupleIJNS5_1CILi1EEES8_S8_EEENS6_IJNS7_ILi128EEENS7_ILi160EEENS7_ILi192EEEEEELi192ENS_12float_e4m3_tEfNS_4arch4Sm90ELb0ELb0ELb0ELb1ELb0ELb0ELb0ELb1ELb1ELb0ELb0ELb0EEENS1_21CollectiveEpilogueFwdINS6_IJSA_SC_SB_EEES9_NS_10bfloat16_tESG_Li256ELb1ELb0ELb0ELb1EEENS1_36VarlenDynamicPersistentTileSchedulerILi128ELi160ELi256ELi128ELb0ELb0ELb1ELb0ELb1ELb1EEEEEEEEEvNT_6ParamsE)
        /*00b0*/ 	.word	0x00000004


	//----- nvinfo : EIATTR_FRAME_SIZE
	.align		4
.L_40:
        /*00b4*/ 	.byte	0x04, 0x11
        /*00b6*/ 	.short	(.L_42 - .L_41)
	.align		4
.L_41:
        /*00b8*/ 	.word	index@(_ZN7cutlass13device_kernelIN5flash11enable_sm90INS1_16FlashAttnFwdSm90INS1_25CollectiveMainloopFwdSm90ILi2EN4cute5tupleIJNS5_1CILi1EEES8_S8_EEENS6_IJNS7_ILi128EEENS7_ILi160EEENS7_ILi192EEEEEELi192ENS_12float_e4m3_tEfNS_4arch4Sm90ELb0ELb0ELb0ELb1ELb0ELb0ELb0ELb1ELb1ELb0ELb0ELb0EEENS1_21CollectiveEpilogueFwdINS6_IJSA_SC_SB_EEES9_NS_10bfloat16_tESG_Li256ELb1ELb0ELb0ELb1EEENS1_36VarlenDynamicPersistentTileSchedulerILi128ELi160ELi256ELi128ELb0ELb0ELb1ELb0ELb1ELb1EEEEEEEEEvNT_6ParamsE)
        /*00bc*/ 	.word	0x00000000


	//----- nvinfo : EIATTR_REGCOUNT
	.align		4
.L_42:
        /*00c0*/ 	.byte	0x04, 0x2f
        /*00c2*/ 	.short	(.L_44 - .L_43)
	.align		4
.L_43:
        /*00c4*/ 	.word	index@(_ZN7cutlass13device_kernelIN5flash11enable_sm90INS1_16FlashAttnFwdSm90INS1_25CollectiveMainloopFwdSm90ILi2EN4cute5tupleIJNS5_1CILi2EEENS7_ILi1EEES9_EEENS6_IJNS7_ILi128EEENS7_ILi160EEENS7_ILi192EEEEEELi192ENS_12float_e4m3_tEfNS_4arch4Sm90ELb0ELb0ELb0ELb0ELb0ELb0ELb0ELb1ELb1ELb0ELb0ELb0EEENS1_21CollectiveEpilogueFwdINS6_IJSB_SD_SC_EEESA_NS_10bfloat16_tESH_Li256ELb0ELb0ELb0ELb1EEENS1_29StaticPersistentTileSchedulerILb0EEEEEEEEEvNT_6ParamsE)
        /*00c8*/ 	.word	0x00000004


	//----- nvinfo : EIATTR_FRAME_SIZE
	.align		4
.L_44:
        /*00cc*/ 	.byte	0x04, 0x11
        /*00ce*/ 	.short	(.L_46 - .L_45)
	.align		4
.L_45:
        /*00d0*/ 	.word	index@(_ZN7cutlass13device_kernelIN5flash11enable_sm90INS1_16FlashAttnFwdSm90INS1_25CollectiveMainloopFwdSm90ILi2EN4cute5tupleIJNS5_1CILi2EEENS7_ILi1EEES9_EEENS6_IJNS7_ILi128EEENS7_ILi160EEENS7_ILi192EEEEEELi192ENS_12float_e4m3_tEfNS_4arch4Sm90ELb0ELb0ELb0ELb0ELb0ELb0ELb0ELb1ELb1ELb0ELb0ELb0EEENS1_21CollectiveEpilogueFwdINS6_IJSB_SD_SC_EEESA_NS_10bfloat16_tESH_Li256ELb0ELb0ELb0ELb1EEENS1_29StaticPersistentTileSchedulerILb0EEEEEEEEEvNT_6ParamsE)
        /*00d4*/ 	.word	0x00000000


	//----- nvinfo : EIATTR_REGCOUNT
	.align		4
.L_46:
        /*00d8*/ 	.byte	0x04, 0x2f
        /*00da*/ 	.short	(.L_48 - .L_47)
	.align		4
.L_47:
        /*00dc*/ 	.word	index@(_ZN7cutlass13device_kernelIN5flash11enable_sm90INS1_16FlashAttnFwdSm90INS1_25CollectiveMainloopFwdSm90ILi2EN4cute5tupleIJNS5_1CILi1EEES8_S8_EEENS6_IJNS7_ILi128EEENS7_ILi160EEENS7_ILi192EEEEEELi192ENS_12float_e4m3_tEfNS_4arch4Sm90ELb0ELb0ELb0ELb0ELb0ELb0ELb0ELb1ELb1ELb0ELb0ELb0EEENS1_21CollectiveEpilogueFwdINS6_IJSA_SC_SB_EEES9_NS_10bfloat16_tESG_Li256ELb0ELb0ELb0ELb1EEENS1_29StaticPersistentTileSchedulerILb0EEEEEEEEEvNT_6ParamsE)
        /*00e0*/ 	.word	0x00000004


	//----- nvinfo : EIATTR_FRAME_SIZE
	.align		4
.L_48:
        /*00e4*/ 	.byte	0x04, 0x11
        /*00e6*/ 	.short	(.L_50 - .L_49)
	.align		4
.L_49:
        /*00e8*/ 	.word	index@(_ZN7cutlass13device_kernelIN5flash11enable_sm90INS1_16FlashAttnFwdSm90INS1_25CollectiveMainloopFwdSm90ILi2EN4cute5tupleIJNS5_1CILi1EEES8_S8_EEENS6_IJNS7_ILi128EEENS7_ILi160EEENS7_ILi192EEEEEELi192ENS_12float_e4m3_tEfNS_4arch4Sm90ELb0ELb0ELb0ELb0ELb0ELb0ELb0ELb1ELb1ELb0ELb0ELb0EEENS1_21CollectiveEpilogueFwdINS6_IJSA_SC_SB_EEES9_NS_10bfloat16_tESG_Li256ELb0ELb0ELb0ELb1EEENS1_29StaticPersistentTileSchedulerILb0EEEEEEEEEvNT_6ParamsE)
        /*00ec*/ 	.word	0x00000000


	//----- nvinfo : EIATTR_MIN_STACK_SIZE
	.align		4
.L_50:
        /*00f0*/ 	.byte	0x04, 0x12
        /*00f2*/ 	.short	(.L_52 - .L_51)
	.align		4
.L_51:
        /*00f4*/ 	.word	index@(_ZN7cutlass13device_kernelIN5flash11enable_sm90INS1_16FlashAttnFwdSm90INS1_25CollectiveMainloopFwdSm90ILi2EN4cute5tupleIJNS5_1CILi1EEES8_S8_EEENS6_IJNS7_ILi128EEENS7_ILi160EEENS7_ILi192EEEEEELi192ENS_12float_e4m3_tEfNS_4arch4Sm90ELb0ELb0ELb0ELb0ELb0ELb0ELb0ELb1ELb1ELb0ELb0ELb0EEENS1_21CollectiveEpilogueFwdINS6_IJSA_SC_SB_EEES9_NS_10bfloat16_tESG_Li256ELb0ELb0ELb0ELb1EEENS1_29StaticPersistentTileSchedulerILb0EEEEEEEEEvNT_6ParamsE)
        /*00f8*/ 	.word	0x00000000


	//----- nvinfo : EIATTR_MIN_STACK_SIZE
	.align		4
.L_52:
        /*00fc*/ 	.byte	0x04, 0x12
        /*00fe*/ 	.short	(.L_54 - .L_53)
	.align		4
.L_53:
        /*0100*/ 	.word	index@(_ZN7cutlass13device_kernelIN5flash11enable_sm90INS1_16FlashAttnFwdSm90INS1_25CollectiveMainloopFwdSm90ILi2EN4cute5tupleIJNS5_1CILi2EEENS7_ILi1EEES9_EEENS6_IJNS7_ILi128EEENS7_ILi160EEENS7_ILi192EEEEEELi192ENS_12float_e4m3_tEfNS_4arch4Sm90ELb0ELb0ELb0ELb0ELb0ELb0ELb0ELb1ELb1ELb0ELb0ELb0EEENS1_21CollectiveEpilogueFwdINS6_IJSB_SD_SC_EEESA_NS_10bfloat16_tESH_Li256ELb0ELb0ELb0ELb1EEENS1_29StaticPersistentTileSchedulerILb0EEEEEEEEEvNT_6ParamsE)
        /*0104*/ 	.word	0x00000000


	//----- nvinfo : EIATTR_MIN_STACK_SIZE
	.align		4
.L_54:
        /*0108*/ 	.byte	0x04, 0x12
        /*010a*/ 	.short	(.L_56 - .L_55)
	.align		4
.L_55:
        /*010c*/ 	.word	index@(_ZN7cutlass13device_kernelIN5flash11enable_sm90INS1_16FlashAttnFwdSm90INS1_25CollectiveMainloopFwdSm90ILi2EN4cute5tupleIJNS5_1CILi1EEES8_S8_EEENS6_IJNS7_ILi128EEENS7_ILi160EEENS7_ILi192EEEEEELi192ENS_12float_e4m3_tEfNS_4arch4Sm90ELb0ELb0ELb0ELb1ELb0ELb0ELb0ELb1ELb1ELb0ELb0ELb0EEENS1_21CollectiveEpilogueFwdINS6_IJSA_SC_SB_EEES9_NS_10bfloat16_tESG_Li256ELb1ELb0ELb0ELb1EEENS1_36VarlenDynamicPersistentTileSchedulerILi128ELi160ELi256ELi128ELb0ELb0ELb1ELb0ELb1ELb1EEEEEEEEEvNT_6ParamsE)
        /*0110*/ 	.word	0x00000000


	//----- nvinfo : EIATTR_MIN_STACK_SIZE
	.align		4
.L_56:
        /*0114*/ 	.byte	0x04, 0x12
        /*0116*/ 	.short	(.L_58 - .L_57)
	.align		4
.L_57:
        /*0118*/ 	.word	index@(_ZN7cutlass13device_kernelIN5flash11enable_sm90INS1_16FlashAttnFwdSm90INS1_25CollectiveMainloopFwdSm90ILi2EN4cute5tupleIJNS5_1CILi1EEES8_S8_EEENS6_IJNS7_ILi128EEENS7_ILi160EEENS7_ILi192EEEEEELi192ENS_12float_e4m3_tEfNS_4arch4Sm90ELb0ELb0ELb0ELb1ELb0ELb1ELb0ELb1ELb1ELb0ELb0ELb0EEENS1_21CollectiveEpilogueFwdINS6_IJSA_SC_SB_EEES9_NS_10bfloat16_tESG_Li256ELb1ELb0ELb0ELb1EEENS1_36VarlenDynamicPersistentTileSchedulerILi128ELi160ELi256ELi128ELb0ELb0ELb1ELb0ELb1ELb1EEEEEEEEEvNT_6ParamsE)
        /*011c*/ 	.word	0x00000000


	//----- nvinfo : EIATTR_MIN_STACK_SIZE
	.align		4
.L_58:
        /*0120*/ 	.byte	0x04, 0x12
        /*0122*/ 	.short	(.L_60 - .L_59)
	.align		4
.L_59:
        /*0124*/ 	.word	index@(_ZN7cutlass13device_kernelIN5flash11enable_sm90INS1_16FlashAttnFwdSm90INS1_25CollectiveMainloopFwdSm90ILi2EN4cute5tupleIJNS5_1CILi1EEES8_S8_EEENS6_IJNS7_ILi128EEENS7_ILi160EEENS7_ILi192EEEEEELi192ENS_12float_e4m3_tEfNS_4arch4Sm90ELb0ELb1ELb0ELb0ELb0ELb0ELb0ELb1ELb1ELb0ELb0ELb0EEENS1_21CollectiveEpilogueFwdINS6_IJSA_SC_SB_EEES9_NS_10bfloat16_tESG_Li256ELb0ELb0ELb0ELb1EEENS1_30DynamicPersistentTileSchedulerILi256ELi128ELb0ELb0ELb1EEEEEEEEEvNT_6ParamsE)
        /*0128*/ 	.word	0x00000000


	//----- nvinfo : EIATTR_MIN_STACK_SIZE
	.align		4
.L_60:
        /*012c*/ 	.byte	0x04, 0x12
        /*012e*/ 	.short	(.L_62 - .L_61)
	.align		4
.L_61:
        /*0130*/ 	.word	index@(_ZN7cutlass13device_kernelIN5flash11enable_sm90INS1_16FlashAttnFwdSm90INS1_25CollectiveMainloopFwdSm90ILi2EN4cute5tupleIJNS5_1CILi1EEES8_S8_EEENS6_IJNS7_ILi128EEENS7_ILi160EEENS7_ILi192EEEEEELi192ENS_12float_e4m3_tEfNS_4arch4Sm90ELb0ELb1ELb0ELb1ELb0ELb0ELb0ELb1ELb1ELb0ELb0ELb0EEENS1_21CollectiveEpilogueFwdINS6_IJSA_SC_SB_EEES9_NS_10bfloat16_tESG_Li256ELb1ELb0ELb0ELb1EEENS1_36VarlenDynamicPersistentTileSchedulerILi128ELi160ELi256ELi128ELb0ELb0ELb1ELb1ELb0ELb1EEEEEEEEEvNT_6ParamsE)
        /*0134*/ 	.word	0x00000000


	//----- nvinfo : EIATTR_MIN_STACK_SIZE
	.align		4
.L_62:
        /*0138*/ 	.byte	0x04, 0x12
        /*013a*/ 	.short	(.L_64 - .L_63)
	.align		4
.L_63:
        /*013c*/ 	.word	index@(_ZN7cutlass13device_kernelIN5flash11enable_sm90INS1_16FlashAttnFwdSm90INS1_25CollectiveMainloopFwdSm90ILi2EN4cute5tupleIJNS5_1CILi1EEES8_S8_EEENS6_IJNS7_ILi128EEENS7_ILi160EEENS7_ILi192EEEEEELi192ENS_12float_e4m3_tEfNS_4arch4Sm90ELb0ELb1ELb0ELb1ELb0ELb1ELb0ELb1ELb1ELb0ELb0ELb0EEENS1_21CollectiveEpilogueFwdINS6_IJSA_SC_SB_EEES9_NS_10bfloat16_tESG_Li256ELb1ELb0ELb0ELb1EEENS1_36VarlenDynamicPersistentTileSchedulerILi128ELi160ELi256ELi128ELb0ELb0ELb1ELb1ELb0ELb1EEEEEEEEEvNT_6ParamsE)
        /*0140*/ 	.word	0x00000000


	//----- nvinfo : EIATTR_MIN_STACK_SIZE
	.align		4
.L_64:
        /*0144*/ 	.byte	0x04, 0x12
        /*0146*/ 	.short	(.L_66 - .L_65)
	.align		4
.L_65:
        /*0148*/ 	.word	index@(_ZN7cutlass13device_kernelIN5flash11enable_sm90INS1_16FlashAttnFwdSm90INS1_25CollectiveMainloopFwdSm90ILi2EN4cute5tupleIJNS5_1CILi1EEES8_S8_EEENS6_IJNS7_ILi128EEENS7_ILi160EEENS7_ILi192EEEEEELi192ENS_12float_e4m3_tEfNS_4arch4Sm90ELb1ELb0ELb0ELb0ELb0ELb0ELb0ELb1ELb1ELb0ELb0ELb0EEENS1_21CollectiveEpilogueFwdINS6_IJSA_SC_SB_EEES9_NS_10bfloat16_tESG_Li256ELb0ELb0ELb0ELb1EEENS1_30DynamicPersistentTileSchedulerILi256ELi128ELb0ELb0ELb1EEEEEEEEEvNT_6ParamsE)
        /*014c*/ 	.word	0x00000000


	//----- nvinfo : EIATTR_MIN_STACK_SIZE
	.align		4
.L_66:
        /*0150*/ 	.byte	0x04, 0x12
        /*0152*/ 	.short	(.L_68 - .L_67)
	.align		4
.L_67:
        /*0154*/ 	.word	index@(_ZN7cutlass13device_kernelIN5flash11enable_sm90INS1_16FlashAttnFwdSm90INS1_25CollectiveMainloopFwdSm90ILi2EN4cute5tupleIJNS5_1CILi1EEES8_S8_EEENS6_IJNS7_ILi128EEENS7_ILi160EEENS7_ILi192EEEEEELi192ENS_12float_e4m3_tEfNS_4arch4Sm90ELb1ELb0ELb0ELb1ELb0ELb0ELb0ELb1ELb1ELb0ELb0ELb0EEENS1_21CollectiveEpilogueFwdINS6_IJSA_SC_SB_EEES9_NS_10bfloat16_tESG_Li256ELb1ELb0ELb0ELb1EEENS1_36VarlenDynamicPersistentTileSchedulerILi128ELi160ELi256ELi128ELb0ELb0ELb1ELb1ELb1ELb1EEEEEEEEEvNT_6ParamsE)
        /*0158*/ 	.word	0x00000000


	//----- nvinfo : EIATTR_MIN_STACK_SIZE
	.align		4
.L_68:
        /*015c*/ 	.byte	0x04, 0x12
        /*015e*/ 	.short	(.L_70 - .L_69)
	.align		4
.L_69:
        /*0160*/ 	.word	index@(_ZN7cutlass13device_kernelIN5flash11enable_sm90INS1_16FlashAttnFwdSm90INS1_25CollectiveMainloopFwdSm90ILi2EN4cute5tupleIJNS5_1CILi1EEES8_S8_EEENS6_IJNS7_ILi128EEENS7_ILi160EEENS7_ILi192EEEEEELi192ENS_12float_e4m3_tEfNS_4arch4Sm90ELb1ELb0ELb0ELb1ELb0ELb1ELb0ELb1ELb1ELb0ELb0ELb0EEENS1_21CollectiveEpilogueFwdINS6_IJSA_SC_SB_EEES9_NS_10bfloat16_tESG_Li256ELb1ELb0ELb0ELb1EEENS1_36VarlenDynamicPersistentTileSchedulerILi128ELi160ELi256ELi128ELb0ELb0ELb1ELb1ELb1ELb1EEEEEEEEEvNT_6ParamsE)
        /*0164*/ 	.word	0x00000000
.L_70:


//--------------------- .nv.compat                --------------------------
	.section	.nv.compat,"",@"SHT_CUDA_COMPAT_INFO"
	.align	4
        /*0000*/ 	.byte	0x02, 0x09, 0x01, 0x00, 0x02, 0x02, 0x01, 0x00, 0x02, 0x05, 0x05, 0x00, 0x03, 0x07, 0x01, 0x01
        /*0010*/ 	.byte	0x02, 0x03, 0x00, 0x00, 0x02, 0x06, 0x01, 0x00, 0x04, 0x0b, 0x08, 0x00, 0x00, 0x00, 0x00, 0x00
        /*0020*/ 	.byte	0x00, 0x00, 0x00, 0x00


//--------------------- .nv.info._ZN7cutlass13device_kernelIN5flash11enable_sm90INS1_16FlashAttnFwdSm90INS1_25CollectiveMainloopFwdSm90ILi2EN4cute5tupleIJNS5_1CILi1EEES8_S8_EEENS6_IJNS7_ILi128EEENS7_ILi160EEENS7_ILi192EEEEEELi192ENS_12float_e4m3_tEfNS_4arch4Sm90ELb0ELb0ELb0ELb0ELb0ELb0ELb0ELb1ELb1ELb0ELb0ELb0EEENS1_21CollectiveEpilogueFwdINS6_IJSA_SC_SB_EEES9_NS_10bfloat16_tESG_Li256ELb0ELb0ELb0ELb1EEENS1_29StaticPersistentTileSchedulerILb0EEEEEEEEEvNT_6ParamsE --------------------------
	.section	.nv.info._ZN7cutlass13device_kernelIN5flash11enable_sm90INS1_16FlashAttnFwdSm90INS1_25CollectiveMainloopFwdSm90ILi2EN4cute5tupleIJNS5_1CILi1EEES8_S8_EEENS6_IJNS7_ILi128EEENS7_ILi160EEENS7_ILi192EEEEEELi192ENS_12float_e4m3_tEfNS_4arch4Sm90ELb0ELb0ELb0ELb0ELb0ELb0ELb0ELb1ELb1ELb0ELb0ELb0EEENS1_21CollectiveEpilogueFwdINS6_IJSA_SC_SB_EEES9_NS_10bfloat16_tESG_Li256ELb0ELb0ELb0ELb1EEENS1_29StaticPersistentTileSchedulerILb0EEEEEEEEEvNT_6ParamsE,"",@"SHT_CUDA_INFO"
	.sectionflags	@""
	.align	4


	//----- nvinfo : EIATTR_CUDA_API_VERSION
	.align		4
        /*0000*/ 	.byte	0x04, 0x37
        /*0002*/ 	.short	(.L_72 - .L_71)
.L_71:
        /*0004*/ 	.word	0x00000082


	//----- nvinfo : EIATTR_KPARAM_INFO
	.align		4
.L_72:
        /*0008*/ 	.byte	0x04, 0x17
        /*000a*/ 	.short	(.L_74 - .L_73)
.L_73:
        /*000c*/ 	.word	0x00000000
        /*0010*/ 	.short	0x0000
        /*0012*/ 	.short	0x0000
        /*0014*/ 	.byte	0x00, 0xf0, 0x01, 0x2e


	//----- nvinfo : EIATTR_SPARSE_MMA_MASK
	.align		4
.L_74:
        /*0018*/ 	.byte	0x03, 0x50
        /*001a*/ 	.short	0x0000


	//----- nvinfo : EIATTR_MAXREG_COUNT
	.align		4
        /*001c*/ 	.byte	0x03, 0x1b
        /*001e*/ 	.short	0x00a8


	//----- nvinfo : EIATTR_MERCURY_ISA_VERSION
	.align		4
        /*0020*/ 	.byte	0x03, 0x5f
        /*0022*/ 	.short	0x0101


	//----- nvinfo : EIATTR_VRC_CTA_INIT_COUNT
	.align		4
        /*0024*/ 	.byte	0x02, 0x4a
	.zero		1
	.zero		1


	//----- nvinfo : EIATTR_EXIT_INSTR_OFFSETS
	.align		4
        /*0028*/ 	.byte	0x04, 0x1c
        /*002a*/ 	.short	(.L_76 - .L_75)


	//   ....[0]....
.L_75:
        /*002c*/ 	.word	0x00000010


	//----- nvinfo : EIATTR_MAX_THREADS
	.align		4
.L_76:
        /*0030*/ 	.byte	0x04, 0x05
        /*0032*/ 	.short	(.L_78 - .L_77)
.L_77:
        /*0034*/ 	.word	0x00000180
        /*0038*/ 	.word	0x00000001
        /*003c*/ 	.word	0x00000001


	//----- nvinfo : EIATTR_CBANK_PARAM_SIZE
	.align		4
.L_78:
        /*0040*/ 	.byte	0x03, 0x19
        /*0042*/ 	.short	0x0b80


	//----- nvinfo : EIATTR_PARAM_CBANK
	.align		4
        /*0044*/ 	.byte	0x04, 0x0a
        /*0046*/ 	.short	(.L_80 - .L_79)
	.align		4
.L_79:
        /*0048*/ 	.word	index@(.nv.constant0._ZN7cutlass13device_kernelIN5flash11enable_sm90INS1_16FlashAttnFwdSm90INS1_25CollectiveMainloopFwdSm90ILi2EN4cute5tupleIJNS5_1CILi1EEES8_S8_EEENS6_IJNS7_ILi128EEENS7_ILi160EEENS7_ILi192EEEEEELi192ENS_12float_e4m3_tEfNS_4arch4Sm90ELb0ELb0ELb0ELb0ELb0ELb0ELb0ELb1ELb1ELb0ELb0ELb0EEENS1_21CollectiveEpilogueFwdINS6_IJSA_SC_SB_EEES9_NS_10bfloat16_tESG_Li256ELb0ELb0ELb0ELb1EEENS1_29StaticPersistentTileSchedulerILb0EEEEEEEEEvNT_6ParamsE)
        /*004c*/ 	.short	0x0380
        /*004e*/ 	.short	0x0b80


	//----- nvinfo : EIATTR_SW_WAR
	.align		4
.L_80:
        /*0050*/ 	.byte	0x04, 0x36
        /*0052*/ 	.short	(.L_82 - .L_81)
.L_81:
        /*0054*/ 	.word	0x00000008
.L_82:


//--------------------- .nv.info._ZN7cutlass13device_kernelIN5flash11enable_sm90INS1_16FlashAttnFwdSm90INS1_25CollectiveMainloopFwdSm90ILi2EN4cute5tupleIJNS5_1CILi2EEENS7_ILi1EEES9_EEENS6_IJNS7_ILi128EEENS7_ILi160EEENS7_ILi192EEEEEELi192ENS_12float_e4m3_tEfNS_4arch4Sm90ELb0ELb0ELb0ELb0ELb0ELb0ELb0ELb1ELb1ELb0ELb0ELb0EEENS1_21CollectiveEpilogueFwdINS6_IJSB_SD_SC_EEESA_NS_10bfloat16_tESH_Li256ELb0ELb0ELb0ELb1EEENS1_29StaticPersistentTileSchedulerILb0EEEEEEEEEvNT_6ParamsE --------------------------
	.section	.nv.info._ZN7cutlass13device_kernelIN5flash11enable_sm90INS1_16FlashAttnFwdSm90INS1_25CollectiveMainloopFwdSm90ILi2EN4cute5tupleIJNS5_1CILi2EEENS7_ILi1EEES9_EEENS6_IJNS7_ILi128EEENS7_ILi160EEENS7_ILi192EEEEEELi192ENS_12float_e4m3_tEfNS_4arch4Sm90ELb0ELb0ELb0ELb0ELb0ELb0ELb0ELb1ELb1ELb0ELb0ELb0EEENS1_21CollectiveEpilogueFwdINS6_IJSB_SD_SC_EEESA_NS_10bfloat16_tESH_Li256ELb0ELb0ELb0ELb1EEENS1_29StaticPersistentTileSchedulerILb0EEEEEEEEEvNT_6ParamsE,"",@"SHT_CUDA_INFO"
	.sectionflags	@""
	.align	4


	//----- nvinfo : EIATTR_CUDA_API_VERSION
	.align		4
        /*0000*/ 	.byte	0x04, 0x37
        /*0002*/ 	.short	(.L_84 - .L_83)
.L_83:
        /*0004*/ 	.word	0x00000082


	//----- nvinfo : EIATTR_KPARAM_INFO
	.align		4
.L_84:
        /*0008*/ 	.byte	0x04, 0x17
        /*000a*/ 	.short	(.L_86 - .L_85)
.L_85:
        /*000c*/ 	.word	0x00000000
        /*0010*/ 	.short	0x0000
        /*0012*/ 	.short	0x0000
        /*0014*/ 	.byte	0x00, 0xf0, 0x01, 0x2e


	//----- nvinfo : EIATTR_SPARSE_MMA_MASK
	.align		4
.L_86:
        /*0018*/ 	.byte	0x03, 0x50
        /*001a*/ 	.short	0x0000


	//----- nvinfo : EIATTR_MAXREG_COUNT
	.align		4
        /*001c*/ 	.byte	0x03, 0x1b
        /*001e*/ 	.short	0x00a8


	//----- nvinfo : EIATTR_MERCURY_ISA_VERSION
	.align		4
        /*0020*/ 	.byte	0x03, 0x5f
        /*0022*/ 	.short	0x0101


	//----- nvinfo : EIATTR_VRC_CTA_INIT_COUNT
	.align		4
        /*0024*/ 	.byte	0x02, 0x4a
	.zero		1
	.zero		1


	//----- nvinfo : EIATTR_EXIT_INSTR_OFFSETS
	.align		4
        /*0028*/ 	.byte	0x04, 0x1c
        /*002a*/ 	.short	(.L_88 - .L_87)


	//   ....[0]....
.L_87:
        /*002c*/ 	.word	0x00000010


	//----- nvinfo : EIATTR_MAX_THREADS
	.align		4
.L_88:
        /*0030*/ 	.byte	0x04, 0x05
        /*0032*/ 	.short	(.L_90 - .L_89)
.L_89:
        /*0034*/ 	.word	0x00000180
        /*0038*/ 	.word	0x00000001
        /*003c*/ 	.word	0x00000001


	//----- nvinfo : EIATTR_CBANK_PARAM_SIZE
	.align		4
.L_90:
        /*0040*/ 	.byte	0x03, 0x19
        /*0042*/ 	.short	0x0b80


	//----- nvinfo : EIATTR_PARAM_CBANK
	.align		4
        /*0044*/ 	.byte	0x04, 0x0a
        /*0046*/ 	.short	(.L_92 - .L_91)
	.align		4
.L_91:
        /*0048*/ 	.word	index@(.nv.constant0._ZN7cutlass13device_kernelIN5flash11enable_sm90INS1_16FlashAttnFwdSm90INS1_25CollectiveMainloopFwdSm90ILi2EN4cute5tupleIJNS5_1CILi2EEENS7_ILi1EEES9_EEENS6_IJNS7_ILi128EEENS7_ILi160EEENS7_ILi192EEEEEELi192ENS_12float_e4m3_tEfNS_4arch4Sm90ELb0ELb0ELb0ELb0ELb0ELb0ELb0ELb1ELb1ELb0ELb0ELb0EEENS1_21CollectiveEpilogueFwdINS6_IJSB_SD_SC_EEESA_NS_10bfloat16_tESH_Li256ELb0ELb0ELb0ELb1EEENS1_29StaticPersistentTileSchedulerILb0EEEEEEEEEvNT_6ParamsE)
        /*004c*/ 	.short	0x0380
        /*004e*/ 	.short	0x0b80


	//----- nvinfo : EIATTR_SW_WAR
	.align		4
.L_92:
        /*0050*/ 	.byte	0x04, 0x36
        /*0052*/ 	.short	(.L_94 - .L_93)
.L_93:
        /*0054*/ 	.word	0x00000008
.L_94:


//--------------------- .nv.info._ZN7cutlass13device_kernelIN5flash11enable_sm90INS1_16FlashAttnFwdSm90INS1_25CollectiveMainloopFwdSm90ILi2EN4cute5tupleIJNS5_1CILi1EEES8_S8_EEENS6_IJNS7_ILi128EEENS7_ILi160EEENS7_ILi192EEEEEELi192ENS_12float_e4m3_tEfNS_4arch4Sm90ELb0ELb0ELb0ELb1ELb0ELb0ELb0ELb1ELb1ELb0ELb0ELb0EEENS1_21CollectiveEpilogueFwdINS6_IJSA_SC_SB_EEES9_NS_10bfloat16_tESG_Li256ELb1ELb0ELb0ELb1EEENS1_36VarlenDynamicPersistentTileSchedulerILi128ELi160ELi256ELi128ELb0ELb0ELb1ELb0ELb1ELb1EEEEEEEEEvNT_6ParamsE --------------------------
	.section	.nv.info._ZN7cutlass13device_kernelIN5flash11enable_sm90INS1_16FlashAttnFwdSm90INS1_25CollectiveMainloopFwdSm90ILi2EN4cute5tupleIJNS5_1CILi1EEES8_S8_EEENS6_IJNS7_ILi128EEENS7_ILi160EEENS7_ILi192EEEEEELi192ENS_12float_e4m3_tEfNS_4arch4Sm90ELb0ELb0ELb0ELb1ELb0ELb0ELb0ELb1ELb1ELb0ELb0ELb0EEENS1_21CollectiveEpilogueFwdINS6_IJSA_SC_SB_EEES9_NS_10bfloat16_tESG_Li256ELb1ELb0ELb0ELb1EEENS1_36VarlenDynamicPersistentTileSchedulerILi128ELi160ELi256ELi128ELb0ELb0ELb1ELb0ELb1ELb1EEEEEEEEEvNT_6ParamsE,"",@"SHT_CUDA_INFO"
	.sectionflags	@""
	.align	4


	//----- nvinfo : EIATTR_CUDA_API_VERSION
	.align		4
        /*0000*/ 	.byte	0x04, 0x37
        /*0002*/ 	.short	(.L_96 - .L_95)
.L_95:
        /*0004*/ 	.word	0x00000082


	//----- nvinfo : EIATTR_KPARAM_INFO
	.align		4
.L_96:
        /*0008*/ 	.byte	0x04, 0x17
        /*000a*/ 	.short	(.L_98 - .L_97)
.L_97:
        /*000c*/ 	.word	0x00000000
        /*0010*/ 	.short	0x0000
        /*0012*/ 	.short	0x0000
        /*0014*/ 	.byte	0x00, 0xf0, 0x01, 0x28


	//----- nvinfo : EIATTR_SPARSE_MMA_MASK
	.align		4
.L_98:
        /*0018*/ 	.byte	0x03, 0x50
        /*001a*/ 	.short	0x0000


	//----- nvinfo : EIATTR_MAXREG_COUNT
	.align		4
        /*001c*/ 	.byte	0x03, 0x1b
        /*001e*/ 	.short	0x00a8


	//----- nvinfo : EIATTR_MERCURY_ISA_VERSION
	.align		4
        /*0020*/ 	.byte	0x03, 0x5f
        /*0022*/ 	.short	0x0101


	//----- nvinfo : EIATTR_VRC_CTA_INIT_COUNT
	.align		4
        /*0024*/ 	.byte	0x02, 0x4a
	.zero		1
	.zero		1


	//----- nvinfo : EIATTR_EXIT_INSTR_OFFSETS
	.align		4
        /*0028*/ 	.byte	0x04, 0x1c
        /*002a*/ 	.short	(.L_100 - .L_99)


	//   ....[0]....
.L_99:
        /*002c*/ 	.word	0x00000010


	//----- nvinfo : EIATTR_MAX_THREADS
	.align		4
.L_100:
        /*0030*/ 	.byte	0x04, 0x05
        /*0032*/ 	.short	(.L_102 - .L_101)
.L_101:
        /*0034*/ 	.word	0x00000180
        /*0038*/ 	.word	0x00000001
        /*003c*/ 	.word	0x00000001


	//----- nvinfo : EIATTR_CBANK_PARAM_SIZE
	.align		4
.L_102:
        /*0040*/ 	.byte	0x03, 0x19
        /*0042*/ 	.short	0x0a00


	//----- nvinfo : EIATTR_PARAM_CBANK
	.align		4
        /*0044*/ 	.byte	0x04, 0x0a
        /*0046*/ 	.short	(.L_104 - .L_103)
	.align		4
.L_103:
        /*0048*/ 	.word	index@(.nv.constant0._ZN7cutlass13device_kernelIN5flash11enable_sm90INS1_16FlashAttnFwdSm90INS1_25CollectiveMainloopFwdSm90ILi2EN4cute5tupleIJNS5_1CILi1EEES8_S8_EEENS6_IJNS7_ILi128EEENS7_ILi160EEENS7_ILi192EEEEEELi192ENS_12float_e4m3_tEfNS_4arch4Sm90ELb0ELb0ELb0ELb1ELb0ELb0ELb0ELb1ELb1ELb0ELb0ELb0EEENS1_21CollectiveEpilogueFwdINS6_IJSA_SC_SB_EEES9_NS_10bfloat16_tESG_Li256ELb1ELb0ELb0ELb1EEENS1_36VarlenDynamicPersistentTileSchedulerILi128ELi160ELi256ELi128ELb0ELb0ELb1ELb0ELb1ELb1EEEEEEEEEvNT_6ParamsE)
        /*004c*/ 	.short	0x0380
        /*004e*/ 	.short	0x0a00


	//----- nvinfo : EIATTR_SW_WAR
	.align		4
.L_104:
        /*0050*/ 	.byte	0x04, 0x36
        /*0052*/ 	.short	(.L_106 - .L_105)
.L_105:
        /*0054*/ 	.word	0x00000008
.L_106:


//--------------------- .nv.info._ZN7cutlass13device_kernelIN5flash11enable_sm90INS1_16FlashAttnFwdSm90INS1_25CollectiveMainloopFwdSm90ILi2EN4cute5tupleIJNS5_1CILi1EEES8_S8_EEENS6_IJNS7_ILi128EEENS7_ILi160EEENS7_ILi192EEEEEELi192ENS_12float_e4m3_tEfNS_4arch4Sm90ELb0ELb0ELb0ELb1ELb0ELb1ELb0ELb1ELb1ELb0ELb0ELb0EEENS1_21CollectiveEpilogueFwdINS6_IJSA_SC_SB_EEES9_NS_10bfloat16_tESG_Li256ELb1ELb0ELb0ELb1EEENS1_36VarlenDynamicPersistentTileSchedulerILi128ELi160ELi256ELi128ELb0ELb0ELb1ELb0ELb1ELb1EEEEEEEEEvNT_6ParamsE --------------------------
	.section	.nv.info._ZN7cutlass13device_kernelIN5flash11enable_sm90INS1_16FlashAttnFwdSm90INS1_25CollectiveMainloopFwdSm90ILi2EN4cute5tupleIJNS5_1CILi1EEES8_S8_EEENS6_IJNS7_ILi128EEENS7_ILi160EEENS7_ILi192EEEEEELi192ENS_12float_e4m3_tEfNS_4arch4Sm90ELb0ELb0ELb0ELb1ELb0ELb1ELb0ELb1ELb1ELb0ELb0ELb0EEENS1_21CollectiveEpilogueFwdINS6_IJSA_SC_SB_EEES9_NS_10bfloat16_tESG_Li256ELb1ELb0ELb0ELb1EEENS1_36VarlenDynamicPersistentTileSchedulerILi128ELi160ELi256ELi128ELb0ELb0ELb1ELb0ELb1ELb1EEEEEEEEEvNT_6ParamsE,"",@"SHT_CUDA_INFO"
	.sectionflags	@""
	.align	4


	//----- nvinfo : EIATTR_CUDA_API_VERSION
	.align		4
        /*0000*/ 	.byte	0x04, 0x37
        /*0002*/ 	.short	(.L_108 - .L_107)
.L_107:
        /*0004*/ 	.word	0x00000082


	//----- nvinfo : EIATTR_KPARAM_INFO
	.align		4
.L_108:
        /*0008*/ 	.byte	0x04, 0x17
        /*000a*/ 	.short	(.L_110 - .L_109)
.L_109:
        /*000c*/ 	.word	0x00000000
        /*0010*/ 	.short	0x0000
        /*0012*/ 	.short	0x0000
        /*0014*/ 	.byte	0x00, 0xf0, 0x01, 0x28


	//----- nvinfo : EIATTR_SPARSE_MMA_MASK
	.align		4
.L_110:
        /*0018*/ 	.byte	0x03, 0x50
        /*001a*/ 	.short	0x0000


	//----- nvinfo : EIATTR_MAXREG_COUNT
	.align		4
        /*001c*/ 	.byte	0x03, 0x1b
        /*001e*/ 	.short	0x00a8


	//----- nvinfo : EIATTR_MERCURY_ISA_VERSION
	.align		4
        /*0020*/ 	.byte	0x03, 0x5f
        /*0022*/ 	.short	0x0101


	//----- nvinfo : EIATTR_VRC_CTA_INIT_COUNT
	.align		4
        /*0024*/ 	.byte	0x02, 0x4a
	.zero		1
	.zero		1


	//----- nvinfo : EIATTR_EXIT_INSTR_OFFSETS
	.align		4
        /*0028*/ 	.byte	0x04, 0x1c
        /*002a*/ 	.short	(.L_112 - .L_111)


	//   ....[0]....
.L_111:
        /*002c*/ 	.word	0x00000010


	//----- nvinfo : EIATTR_MAX_THREADS
	.align		4
.L_112:
        /*0030*/ 	.byte	0x04, 0x05
        /*0032*/ 	.short	(.L_114 - .L_113)
.L_113:
        /*0034*/ 	.word	0x00000180
        /*0038*/ 	.word	0x00000001
        /*003c*/ 	.word	0x00000001


	//----- nvinfo : EIATTR_CBANK_PARAM_SIZE
	.align		4
.L_114:
        /*0040*/ 	.byte	0x03, 0x19
        /*0042*/ 	.short	0x0a00


	//----- nvinfo : EIATTR_PARAM_CBANK
	.align		4
        /*0044*/ 	.byte	0x04, 0x0a
        /*0046*/ 	.short	(.L_116 - .L_115)
	.align		4
.L_115:
        /*0048*/ 	.word	index@(.nv.constant0._ZN7cutlass13device_kernelIN5flash11enable_sm90INS1_16FlashAttnFwdSm90INS1_25CollectiveMainloopFwdSm90ILi2EN4cute5tupleIJNS5_1CILi1EEES8_S8_EEENS6_IJNS7_ILi128EEENS7_ILi160EEENS7_ILi192EEEEEELi192ENS_12float_e4m3_tEfNS_4arch4Sm90ELb0ELb0ELb0ELb1ELb0ELb1ELb0ELb1ELb1ELb0ELb0ELb0EEENS1_21CollectiveEpilogueFwdINS6_IJSA_SC_SB_EEES9_NS_10bfloat16_tESG_Li256ELb1ELb0ELb0ELb1EEENS1_36VarlenDynamicPersistentTileSchedulerILi128ELi160ELi256ELi128ELb0ELb0ELb1ELb0ELb1ELb1EEEEEEEEEvNT_6ParamsE)
        /*004c*/ 	.short	0x0380
        /*004e*/ 	.short	0x0a00


	//----- nvinfo : EIATTR_SW_WAR
	.align		4
.L_116:
        /*0050*/ 	.byte	0x04, 0x36
        /*0052*/ 	.short	(.L_118 - .L_117)
.L_117:
        /*0054*/ 	.word	0x00000008
.L_118:


//--------------------- .nv.info._ZN7cutlass13device_kernelIN5flash11enable_sm90INS1_16FlashAttnFwdSm90INS1_25CollectiveMainloopFwdSm90ILi2EN4cute5tupleIJNS5_1CILi1EEES8_S8_EEENS6_IJNS7_ILi128EEENS7_ILi160EEENS7_ILi192EEEEEELi192ENS_12float_e4m3_tEfNS_4arch4Sm90ELb0ELb1ELb0ELb0ELb0ELb0ELb0ELb1ELb1ELb0ELb0ELb0EEENS1_21CollectiveEpilogueFwdINS6_IJSA_SC_SB_EEES9_NS_10bfloat16_tESG_Li256ELb0ELb0ELb0ELb1EEENS1_30DynamicPersistentTileSchedulerILi256ELi128ELb0ELb0ELb1EEEEEEEEEvNT_6ParamsE --------------------------
	.section	.nv.info._ZN7cutlass13device_kernelIN5flash11enable_sm90INS1_16FlashAttnFwdSm90INS1_25CollectiveMainloopFwdSm90ILi2EN4cute5tupleIJNS5_1CILi1EEES8_S8_EEENS6_IJNS7_ILi128EEENS7_ILi160EEENS7_ILi192EEEEEELi192ENS_12float_e4m3_tEfNS_4arch4Sm90ELb0ELb1ELb0ELb0ELb0ELb0ELb0ELb1ELb1ELb0ELb0ELb0EEENS1_21CollectiveEpilogueFwdINS6_IJSA_SC_SB_EEES9_NS_10bfloat16_tESG_Li256ELb0ELb0ELb0ELb1EEENS1_30DynamicPersistentTileSchedulerILi256ELi128ELb0ELb0ELb1EEEEEEEEEvNT_6ParamsE,"",@"SHT_CUDA_INFO"
	.sectionflags	@""
	.align	4


	//----- nvinfo : EIATTR_CUDA_API_VERSION
	.align		4
        /*0000*/ 	.byte	0x04, 0x37
        /*0002*/ 	.short	(.L_120 - .L_119)
.L_119:
        /*0004*/ 	.word	0x00000082


	//----- nvinfo : EIATTR_KPARAM_INFO
	.align		4
.L_120:
        /*0008*/ 	.byte	0x04, 0x17
        /*000a*/ 	.short	(.L_122 - .L_121)
.L_121:
        /*000c*/ 	.word	0x00000000
        /*0010*/ 	.short	0x0000
        /*0012*/ 	.short	0x0000
        /*0014*/ 	.byte	0x00, 0xf0, 0x01, 0x2e


	//----- nvinfo : EIATTR_SPARSE_MMA_MASK
	.align		4
.L_122:
        /*0018*/ 	.byte	0x03, 0x50
        /*001a*/ 	.short	0x0000


	//----- nvinfo : EIATTR_MAXREG_COUNT
	.align		4
        /*001c*/ 	.byte	0x03, 0x1b
        /*001e*/ 	.short	0x00a8


	//----- nvinfo : EIATTR_MERCURY_ISA_VERSION
	.align		4
        /*0020*/ 	.byte	0x03, 0x5f
        /*0022*/ 	.short	0x0101


	//----- nvinfo : EIATTR_VRC_CTA_INIT_COUNT
	.align		4
        /*0024*/ 	.byte	0x02, 0x4a
	.zero		1
	.zero		1


	//----- nvinfo : EIATTR_EXIT_INSTR_OFFSETS
	.align		4
        /*0028*/ 	.byte	0x04, 0x1c
        /*002a*/ 	.short	(.L_124 - .L_123)


	//   ....[0]....
.L_123:
        /*002c*/ 	.word	0x00000010


	//----- nvinfo : EIATTR_MAX_THREADS
	.align		4
.L_124:
        /*0030*/ 	.byte	0x04, 0x05
        /*0032*/ 	.short	(.L_126 - .L_125)
.L_125:
        /*0034*/ 	.word	0x00000180
        /*0038*/ 	.word	0x00000001
        /*003c*/ 	.word	0x00000001


	//----- nvinfo : EIATTR_CBANK_PARAM_SIZE
	.align		4
.L_126:
        /*0040*/ 	.byte	0x03, 0x19
        /*0042*/ 	.short	0x0b80


	//----- nvinfo : EIATTR_PARAM_CBANK
	.align		4
        /*0044*/ 	.byte	0x04, 0x0a
        /*0046*/ 	.short	(.L_128 - .L_127)
	.align		4
.L_127:
        /*0048*/ 	.word	index@(.nv.constant0._ZN7cutlass13device_kernelIN5flash11enable_sm90INS1_16FlashAttnFwdSm90INS1_25CollectiveMainloopFwdSm90ILi2EN4cute5tupleIJNS5_1CILi1EEES8_S8_EEENS6_IJNS7_ILi128EEENS7_ILi160EEENS7_ILi192EEEEEELi192ENS_12float_e4m3_tEfNS_4arch4Sm90ELb0ELb1ELb0ELb0ELb0ELb0ELb0ELb1ELb1ELb0ELb0ELb0EEENS1_21CollectiveEpilogueFwdINS6_IJSA_SC_SB_EEES9_NS_10bfloat16_tESG_Li256ELb0ELb0ELb0ELb1EEENS1_30DynamicPersistentTileSchedulerILi256ELi128ELb0ELb0ELb1EEEEEEEEEvNT_6ParamsE)
        /*004c*/ 	.short	0x0380
        /*004e*/ 	.short	0x0b80


	//----- nvinfo : EIATTR_SW_WAR
	.align		4
.L_128:
        /*0050*/ 	.byte	0x04, 0x36
        /*0052*/ 	.short	(.L_130 - .L_129)
.L_129:
        /*0054*/ 	.word	0x00000008
.L_130:


//--------------------- .nv.info._ZN7cutlass13device_kernelIN5flash11enable_sm90INS1_16FlashAttnFwdSm90INS1_25CollectiveMainloopFwdSm90ILi2EN4cute5tupleIJNS5_1CILi1EEES8_S8_EEENS6_IJNS7_ILi128EEENS7_ILi160EEENS7_ILi192EEEEEELi192ENS_12float_e4m3_tEfNS_4arch4Sm90ELb0ELb1ELb0ELb1ELb0ELb0ELb0ELb1ELb1ELb0ELb0ELb0EEENS1_21CollectiveEpilogueFwdINS6_IJSA_SC_SB_EEES9_NS_10bfloat16_tESG_Li256ELb1ELb0ELb0ELb1EEENS1_36VarlenDynamicPersistentTileSchedulerILi128ELi160ELi256ELi128ELb0ELb0ELb1ELb1ELb0ELb1EEEEEEEEEvNT_6ParamsE --------------------------
	.section	.nv.info._ZN7cutlass13device_kernelIN5flash11enable_sm90INS1_16FlashAttnFwdSm90INS1_25CollectiveMainloopFwdSm90ILi2EN4cute5tupleIJNS5_1CILi1EEES8_S8_EEENS6_IJNS7_ILi128EEENS7_ILi160EEENS7_ILi192EEEEEELi192ENS_12float_e4m3_tEfNS_4arch4Sm90ELb0ELb1ELb0ELb1ELb0ELb0ELb0ELb1ELb1ELb0ELb0ELb0EEENS1_21CollectiveEpilogueFwdINS6_IJSA_SC_SB_EEES9_NS_10bfloat16_tESG_Li256ELb1ELb0ELb0ELb1EEENS1_36VarlenDynamicPersistentTileSchedulerILi128ELi160ELi256ELi128ELb0ELb0ELb1ELb1ELb0ELb1EEEEEEEEEvNT_6ParamsE,"",@"SHT_CUDA_INFO"
	.sectionflags	@""
	.align	4


	//----- nvinfo : EIATTR_CUDA_API_VERSION
	.align		4
        /*0000*/ 	.byte	0x04, 0x37
        /*0002*/ 	.short	(.L_132 - .L_131)
.L_131:
        /*0004*/ 	.word	0x00000082


	//----- nvinfo : EIATTR_KPARAM_INFO
	.align		4
.L_132:
        /*0008*/ 	.byte	0x04, 0x17
        /*000a*/ 	.short	(.L_134 - .L_133)
.L_133:
        /*000c*/ 	.word	0x00000000
        /*0010*/ 	.short	0x0000
        /*0012*/ 	.short	0x0000
        /*0014*/ 	.byte	0x00, 0xf0, 0x01, 0x28


	//----- nvinfo : EIATTR_SPARSE_MMA_MASK
	.align		4
.L_134:
        /*0018*/ 	.byte	0x03, 0x50
        /*001a*/ 	.short	0x0000


	//----- nvinfo : EIATTR_MAXREG_COUNT
	.align		4
        /*001c*/ 	.byte	0x03, 0x1b
        /*001e*/ 	.short	0x00a8


	//----- nvinfo : EIATTR_MERCURY_ISA_VERSION
	.align		4
        /*0020*/ 	.byte	0x03, 0x5f
        /*0022*/ 	.short	0x0101


	//----- nvinfo : EIATTR_VRC_CTA_INIT_COUNT
	.align		4
        /*0024*/ 	.byte	0x02, 0x4a
	.zero		1
	.zero		1


	//----- nvinfo : EIATTR_EXIT_INSTR_OFFSETS
	.align		4
        /*0028*/ 	.byte	0x04, 0x1c
        /*002a*/ 	.short	(.L_136 - .L_135)


	//   ....[0]....
.L_135:
        /*002c*/ 	.word	0x00000010


	//----- nvinfo : EIATTR_MAX_THREADS
	.align		4
.L_136:
        /*0030*/ 	.byte	0x04, 0x05
        /*0032*/ 	.short	(.L_138 - .L_137)
.L_137:
        /*0034*/ 	.word	0x00000180
        /*0038*/ 	.word	0x00000001
        /*003c*/ 	.word	0x00000001


	//----- nvinfo : EIATTR_CBANK_PARAM_SIZE
	.align		4
.L_138:
        /*0040*/ 	.byte	0x03, 0x19
        /*0042*/ 	.short	0x0a00


	//----- nvinfo : EIATTR_PARAM_CBANK
	.align		4
        /*0044*/ 	.byte	0x04, 0x0a
        /*0046*/ 	.short	(.L_140 - .L_139)
	.align		4
.L_139:
        /*0048*/ 	.word	index@(.nv.constant0._ZN7cutlass13device_kernelIN5flash11enable_sm90INS1_16FlashAttnFwdSm90INS1_25CollectiveMainloopFwdSm90ILi2EN4cute5tupleIJNS5_1CILi1EEES8_S8_EEENS6_IJNS7_ILi128EEENS7_ILi160EEENS7_ILi192EEEEEELi192ENS_12float_e4m3_tEfNS_4arch4Sm90ELb0ELb1ELb0ELb1ELb0ELb0ELb0ELb1ELb1ELb0ELb0ELb0EEENS1_21CollectiveEpilogueFwdINS6_IJSA_SC_SB_EEES9_NS_10bfloat16_tESG_Li256ELb1ELb0ELb0ELb1EEENS1_36VarlenDynamicPersistentTileSchedulerILi128ELi160ELi256ELi128ELb0ELb0ELb1ELb1ELb0ELb1EEEEEEEEEvNT_6ParamsE)
        /*004c*/ 	.short	0x0380
        /*004e*/ 	.short	0x0a00


	//----- nvinfo : EIATTR_SW_WAR
	.align		4
.L_140:
        /*0050*/ 	.byte	0x04, 0x36
        /*0052*/ 	.short	(.L_142 - .L_141)
.L_141:
        /*0054*/ 	.word	0x00000008
.L_142:


//--------------------- .nv.info._ZN7cutlass13device_kernelIN5flash11enable_sm90INS1_16FlashAttnFwdSm90INS1_25CollectiveMainloopFwdSm90ILi2EN4cute5tupleIJNS5_1CILi1EEES8_S8_EEENS6_IJNS7_ILi128EEENS7_ILi160EEENS7_ILi192EEEEEELi192ENS_12float_e4m3_tEfNS_4arch4Sm90ELb0ELb1ELb0ELb1ELb0ELb1ELb0ELb1ELb1ELb0ELb0ELb0EEENS1_21CollectiveEpilogueFwdINS6_IJSA_SC_SB_EEES9_NS_10bfloat16_tESG_Li256ELb1ELb0ELb0ELb1EEENS1_36VarlenDynamicPersistentTileSchedulerILi128ELi160ELi256ELi128ELb0ELb0ELb1ELb1ELb0ELb1EEEEEEEEEvNT_6ParamsE --------------------------
	.section	.nv.info._ZN7cutlass13device_kernelIN5flash11enable_sm90INS1_16FlashAttnFwdSm90INS1_25CollectiveMainloopFwdSm90ILi2EN4cute5tupleIJNS5_1CILi1EEES8_S8_EEENS6_IJNS7_ILi128EEENS7_ILi160EEENS7_ILi192EEEEEELi192ENS_12float_e4m3_tEfNS_4arch4Sm90ELb0ELb1ELb0ELb1ELb0ELb1ELb0ELb1ELb1ELb0ELb0ELb0EEENS1_21CollectiveEpilogueFwdINS6_IJSA_SC_SB_EEES9_NS_10bfloat16_tESG_Li256ELb1ELb0ELb0ELb1EEENS1_36VarlenDynamicPersistentTileSchedulerILi128ELi160ELi256ELi128ELb0ELb0ELb1ELb1ELb0ELb1EEEEEEEEEvNT_6ParamsE,"",@"SHT_CUDA_INFO"
	.sectionflags	@""
	.align	4


	//----- nvinfo : EIATTR_CUDA_API_VERSION
	.align		4
        /*0000*/ 	.byte	0x04, 0x37
        /*0002*/ 	.short	(.L_144 - .L_143)
.L_143:
        /*0004*/ 	.word	0x00000082


	//----- nvinfo : EIATTR_KPARAM_INFO
	.align		4
.L_144:
        /*0008*/ 	.byte	0x04, 0x17
        /*000a*/ 	.short	(.L_146 - .L_145)
.L_145:
        /*000c*/ 	.word	0x00000000
        /*0010*/ 	.short	0x0000
        /*0012*/ 	.short	0x0000
        /*0014*/ 	.byte	0x00, 0xf0, 0x01, 0x28


	//----- nvinfo : EIATTR_SPARSE_MMA_MASK
	.align		4
.L_146:
        /*0018*/ 	.byte	0x03, 0x50
        /*001a*/ 	.short	0x0000


	//----- nvinfo : EIATTR_MAXREG_COUNT
	.align		4
        /*001c*/ 	.byte	0x03, 0x1b
        /*001e*/ 	.short	0x00a8


	//----- nvinfo : EIATTR_MERCURY_ISA_VERSION
	.align		4
        /*0020*/ 	.byte	0x03, 0x5f
        /*0022*/ 	.short	0x0101


	//----- nvinfo : EIATTR_VRC_CTA_INIT_COUNT
	.align		4
        /*0024*/ 	.byte	0x02, 0x4a
	.zero		1
	.zero		1


	//----- nvinfo : EIATTR_EXIT_INSTR_OFFSETS
	.align		4
        /*0028*/ 	.byte	0x04, 0x1c
        /*002a*/ 	.short	(.L_148 - .L_147)


	//   ....[0]....
.L_147:
        /*002c*/ 	.word	0x00000010


	//----- nvinfo : EIATTR_MAX_THREADS
	.align		4
.L_148:
        /*0030*/ 	.byte	0x04, 0x05
        /*0032*/ 	.short	(.L_150 - .L_149)
.L_149:
        /*0034*/ 	.word	0x00000180
        /*0038*/ 	.word	0x00000001
        /*003c*/ 	.word	0x00000001


	//----- nvinfo : EIATTR_CBANK_PARAM_SIZE
	.align		4
.L_150:
        /*0040*/ 	.byte	0x03, 0x19
        /*0042*/ 	.short	0x0a00


	//----- nvinfo : EIATTR_PARAM_CBANK
	.align		4
        /*0044*/ 	.byte	0x04, 0x0a
        /*0046*/ 	.short	(.L_152 - .L_151)
	.align		4
.L_151:
        /*0048*/ 	.word	index@(.nv.constant0._ZN7cutlass13device_kernelIN5flash11enable_sm90INS1_16FlashAttnFwdSm90INS1_25CollectiveMainloopFwdSm90ILi2EN4cute5tupleIJNS5_1CILi1EEES8_S8_EEENS6_IJNS7_ILi128EEENS7_ILi160EEENS7_ILi192EEEEEELi192ENS_12float_e4m3_tEfNS_4arch4Sm90ELb0ELb1ELb0ELb1ELb0ELb1ELb0ELb1ELb1ELb0ELb0ELb0EEENS1_21CollectiveEpilogueFwdINS6_IJSA_SC_SB_EEES9_NS_10bfloat16_tESG_Li256ELb1ELb0ELb0ELb1EEENS1_36VarlenDynamicPersistentTileSchedulerILi128ELi160ELi256ELi128ELb0ELb0ELb1ELb1ELb0ELb1EEEEEEEEEvNT_6ParamsE)
        /*004c*/ 	.short	0x0380
        /*004e*/ 	.short	0x0a00


	//----- nvinfo : EIATTR_SW_WAR
	.align		4
.L_152:
        /*0050*/ 	.byte	0x04, 0x36
        /*0052*/ 	.short	(.L_154 - .L_153)
.L_153:
        /*0054*/ 	.word	0x00000008
.L_154:


//--------------------- .nv.info._ZN7cutlass13device_kernelIN5flash11enable_sm90INS1_16FlashAttnFwdSm90INS1_25CollectiveMainloopFwdSm90ILi2EN4cute5tupleIJNS5_1CILi1EEES8_S8_EEENS6_IJNS7_ILi128EEENS7_ILi160EEENS7_ILi192EEEEEELi192ENS_12float_e4m3_tEfNS_4arch4Sm90ELb1ELb0ELb0ELb0ELb0ELb0ELb0ELb1ELb1ELb0ELb0ELb0EEENS1_21CollectiveEpilogueFwdINS6_IJSA_SC_SB_EEES9_NS_10bfloat16_tESG_Li256ELb0ELb0ELb0ELb1EEENS1_30DynamicPersistentTileSchedulerILi256ELi128ELb0ELb0ELb1EEEEEEEEEvNT_6ParamsE --------------------------
	.section	.nv.info._ZN7cutlass13device_kernelIN5flash11enable_sm90INS1_16FlashAttnFwdSm90INS1_25CollectiveMainloopFwdSm90ILi2EN4cute5tupleIJNS5_1CILi1EEES8_S8_EEENS6_IJNS7_ILi128EEENS7_ILi160EEENS7_ILi192EEEEEELi192ENS_12float_e4m3_tEfNS_4arch4Sm90ELb1ELb0ELb0ELb0ELb0ELb0ELb0ELb1ELb1ELb0ELb0ELb0EEENS1_21CollectiveEpilogueFwdINS6_IJSA_SC_SB_EEES9_NS_10bfloat16_tESG_Li256ELb0ELb0ELb0ELb1EEENS1_30DynamicPersistentTileSchedulerILi256ELi128ELb0ELb0ELb1EEEEEEEEEvNT_6ParamsE,"",@"SHT_CUDA_INFO"
	.sectionflags	@""
	.align	4


	//----- nvinfo : EIATTR_CUDA_API_VERSION
	.align		4
        /*0000*/ 	.byte	0x04, 0x37
        /*0002*/ 	.short	(.L_156 - .L_155)
.L_155:
        /*0004*/ 	.word	0x00000082


	//----- nvinfo : EIATTR_KPARAM_INFO
	.align		4
.L_156:
        /*0008*/ 	.byte	0x04, 0x17
        /*000a*/ 	.short	(.L_158 - .L_157)
.L_157:
        /*000c*/ 	.word	0x00000000
        /*0010*/ 	.short	0x0000
        /*0012*/ 	.short	0x0000
        /*0014*/ 	.byte	0x00, 0xf0, 0x01, 0x2e


	//----- nvinfo : EIATTR_SPARSE_MMA_MASK
	.align		4
.L_158:
        /*0018*/ 	.byte	0x03, 0x50
        /*001a*/ 	.short	0x0000


	//----- nvinfo : EIATTR_MAXREG_COUNT
	.align		4
        /*001c*/ 	.byte	0x03, 0x1b
        /*001e*/ 	.short	0x00a8


	//----- nvinfo : EIATTR_MERCURY_ISA_VERSION
	.align		4
        /*0020*/ 	.byte	0x03, 0x5f
        /*0022*/ 	.short	0x0101


	//----- nvinfo : EIATTR_VRC_CTA_INIT_COUNT
	.align		4
        /*0024*/ 	.byte	0x02, 0x4a
	.zero		1
	.zero		1


	//----- nvinfo : EIATTR_EXIT_INSTR_OFFSETS
	.align		4
        /*0028*/ 	.byte	0x04, 0x1c
        /*002a*/ 	.short	(.L_160 - .L_159)


	//   ....[0]....
.L_159:
        /*002c*/ 	.word	0x00000010


	//----- nvinfo : EIATTR_MAX_THREADS
	.align		4
.L_160:
        /*0030*/ 	.byte	0x04, 0x05
        /*0032*/ 	.short	(.L_162 - .L_161)
.L_161:
        /*0034*/ 	.word	0x00000180
        /*0038*/ 	.word	0x00000001
        /*003c*/ 	.word	0x00000001


	//----- nvinfo : EIATTR_CBANK_PARAM_SIZE
	.align		4
.L_162:
        /*0040*/ 	.byte	0x03, 0x19
        /*0042*/ 	.short	0x0b80


	//----- nvinfo : EIATTR_PARAM_CBANK
	.align		4
        /*0044*/ 	.byte	0x04, 0x0a
        /*0046*/ 	.short	(.L_164 - .L_163)
	.align		4
.L_163:
        /*0048*/ 	.word	index@(.nv.constant0._ZN7cutlass13device_kernelIN5flash11enable_sm90INS1_16FlashAttnFwdSm90INS1_25CollectiveMainloopFwdSm90ILi2EN4cute5tupleIJNS5_1CILi1EEES8_S8_EEENS6_IJNS7_ILi128EEENS7_ILi160EEENS7_ILi192EEEEEELi192ENS_12float_e4m3_tEfNS_4arch4Sm90ELb1ELb0ELb0ELb0ELb0ELb0ELb0ELb1ELb1ELb0ELb0ELb0EEENS1_21CollectiveEpilogueFwdINS6_IJSA_SC_SB_EEES9_NS_10bfloat16_tESG_Li256ELb0ELb0ELb0ELb1EEENS1_30DynamicPersistentTileSchedulerILi256ELi128ELb0ELb0ELb1EEEEEEEEEvNT_6ParamsE)
        /*004c*/ 	.short	0x0380
        /*004e*/ 	.short	0x0b80


	//----- nvinfo : EIATTR_SW_WAR
	.align		4
.L_164:
        /*0050*/ 	.byte	0x04, 0x36
        /*0052*/ 	.short	(.L_166 - .L_165)
.L_165:
        /*0054*/ 	.word	0x00000008
.L_166:


//--------------------- .nv.info._ZN7cutlass13device_kernelIN5flash11enable_sm90INS1_16FlashAttnFwdSm90INS1_25CollectiveMainloopFwdSm90ILi2EN4cute5tupleIJNS5_1CILi1EEES8_S8_EEENS6_IJNS7_ILi128EEENS7_ILi160EEENS7_ILi192EEEEEELi192ENS_12float_e4m3_tEfNS_4arch4Sm90ELb1ELb0ELb0ELb1ELb0ELb0ELb0ELb1ELb1ELb0ELb0ELb0EEENS1_21CollectiveEpilogueFwdINS6_IJSA_SC_SB_EEES9_NS_10bfloat16_tESG_Li256ELb1ELb0ELb0ELb1EEENS1_36VarlenDynamicPersistentTileSchedulerILi128ELi160ELi256ELi128ELb0ELb0ELb1ELb1ELb1ELb1EEEEEEEEEvNT_6ParamsE --------------------------
	.section	.nv.info._ZN7cutlass13device_kernelIN5flash11enable_sm90INS1_16FlashAttnFwdSm90INS1_25CollectiveMainloopFwdSm90ILi2EN4cute5tupleIJNS5_1CILi1EEES8_S8_EEENS6_IJNS7_ILi128EEENS7_ILi160EEENS7_ILi192EEEEEELi192ENS_12float_e4m3_tEfNS_4arch4Sm90ELb1ELb0ELb0ELb1ELb0ELb0ELb0ELb1ELb1ELb0ELb0ELb0EEENS1_21CollectiveEpilogueFwdINS6_IJSA_SC_SB_EEES9_NS_10bfloat16_tESG_Li256ELb1ELb0ELb0ELb1EEENS1_36VarlenDynamicPersistentTileSchedulerILi128ELi160ELi256ELi128ELb0ELb0ELb1ELb1ELb1ELb1EEEEEEEEEvNT_6ParamsE,"",@"SHT_CUDA_INFO"
	.sectionflags	@""
	.align	4


	//----- nvinfo : EIATTR_CUDA_API_VERSION
	.align		4
        /*0000*/ 	.byte	0x04, 0x37
        /*0002*/ 	.short	(.L_168 - .L_167)
.L_167:
        /*0004*/ 	.word	0x00000082


	//----- nvinfo : EIATTR_KPARAM_INFO
	.align		4
.L_168:
        /*0008*/ 	.byte	0x04, 0x17
        /*000a*/ 	.short	(.L_170 - .L_169)
.L_169:
        /*000c*/ 	.word	0x00000000
        /*0010*/ 	.short	0x0000
        /*0012*/ 	.short	0x0000
        /*0014*/ 	.byte	0x00, 0xf0, 0x01, 0x28


	//----- nvinfo : EIATTR_SPARSE_MMA_MASK
	.align		4
.L_170:
        /*0018*/ 	.byte	0x03, 0x50
        /*001a*/ 	.short	0x0000


	//----- nvinfo : EIATTR_MAXREG_COUNT
	.align		4
        /*001c*/ 	.byte	0x03, 0x1b
        /*001e*/ 	.short	0x00a8


	//----- nvinfo : EIATTR_MERCURY_ISA_VERSION
	.align		4
        /*0020*/ 	.byte	0x03, 0x5f
        /*0022*/ 	.short	0x0101


	//----- nvinfo : EIATTR_VRC_CTA_INIT_COUNT
	.align		4
        /*0024*/ 	.byte	0x02, 0x4a
	.zero		1
	.zero		1


	//----- nvinfo : EIATTR_EXIT_INSTR_OFFSETS
	.align		4
        /*0028*/ 	.byte	0x04, 0x1c
        /*002a*/ 	.short	(.L_172 - .L_171)


	//   ....[0]....
.L_171:
        /*002c*/ 	.word	0x00000010


	//----- nvinfo : EIATTR_MAX_THREADS
	.align		4
.L_172:
        /*0030*/ 	.byte	0x04, 0x05
        /*0032*/ 	.short	(.L_174 - .L_173)
.L_173:
        /*0034*/ 	.word	0x00000180
        /*0038*/ 	.word	0x00000001
        /*003c*/ 	.word	0x00000001


	//----- nvinfo : EIATTR_CBANK_PARAM_SIZE
	.align		4
.L_174:
        /*0040*/ 	.byte	0x03, 0x19
        /*0042*/ 	.short	0x0a00


	//----- nvinfo : EIATTR_PARAM_CBANK
	.align		4
        /*0044*/ 	.byte	0x04, 0x0a
        /*0046*/ 	.short	(.L_176 - .L_175)
	.align		4
.L_175:
        /*0048*/ 	.word	index@(.nv.constant0._ZN7cutlass13device_kernelIN5flash11enable_sm90INS1_16FlashAttnFwdSm90INS1_25CollectiveMainloopFwdSm90ILi2EN4cute5tupleIJNS5_1CILi1EEES8_S8_EEENS6_IJNS7_ILi128EEENS7_ILi160EEENS7_ILi192EEEEEELi192ENS_12float_e4m3_tEfNS_4arch4Sm90ELb1ELb0ELb0ELb1ELb0ELb0ELb0ELb1ELb1ELb0ELb0ELb0EEENS1_21CollectiveEpilogueFwdINS6_IJSA_SC_SB_EEES9_NS_10bfloat16_tESG_Li256ELb1ELb0ELb0ELb1EEENS1_36VarlenDynamicPersistentTileSchedulerILi128ELi160ELi256ELi128ELb0ELb0ELb1ELb1ELb1ELb1EEEEEEEEEvNT_6ParamsE)
        /*004c*/ 	.short	0x0380
        /*004e*/ 	.short	0x0a00


	//----- nvinfo : EIATTR_SW_WAR
	.align		4
.L_176:
        /*0050*/ 	.byte	0x04, 0x36
        /*0052*/ 	.short	(.L_178 - .L_177)
.L_177:
        /*0054*/ 	.word	0x00000008
.L_178:


//--------------------- .nv.info._ZN7cutlass13device_kernelIN5flash11enable_sm90INS1_16FlashAttnFwdSm90INS1_25CollectiveMainloopFwdSm90ILi2EN4cute5tupleIJNS5_1CILi1EEES8_S8_EEENS6_IJNS7_ILi128EEENS7_ILi160EEENS7_ILi192EEEEEELi192ENS_12float_e4m3_tEfNS_4arch4Sm90ELb1ELb0ELb0ELb1ELb0ELb1ELb0ELb1ELb1ELb0ELb0ELb0EEENS1_21CollectiveEpilogueFwdINS6_IJSA_SC_SB_EEES9_NS_10bfloat16_tESG_Li256ELb1ELb0ELb0ELb1EEENS1_36VarlenDynamicPersistentTileSchedulerILi128ELi160ELi256ELi128ELb0ELb0ELb1ELb1ELb1ELb1EEEEEEEEEvNT_6ParamsE --------------------------
	.section	.nv.info._ZN7cutlass13device_kernelIN5flash11enable_sm90INS1_16FlashAttnFwdSm90INS1_25CollectiveMainloopFwdSm90ILi2EN4cute5tupleIJNS5_1CILi1EEES8_S8_EEENS6_IJNS7_ILi128EEENS7_ILi160EEENS7_ILi192EEEEEELi192ENS_12float_e4m3_tEfNS_4arch4Sm90ELb1ELb0ELb0ELb1ELb0ELb1ELb0ELb1ELb1ELb0ELb0ELb0EEENS1_21CollectiveEpilogueFwdINS6_IJSA_SC_SB_EEES9_NS_10bfloat16_tESG_Li256ELb1ELb0ELb0ELb1EEENS1_36VarlenDynamicPersistentTileSchedulerILi128ELi160ELi256ELi128ELb0ELb0ELb1ELb1ELb1ELb1EEEEEEEEEvNT_6ParamsE,"",@"SHT_CUDA_INFO"
	.sectionflags	@""
	.align	4


	//----- nvinfo : EIATTR_CUDA_API_VERSION
	.align		4
        /*0000*/ 	.byte	0x04, 0x37
        /*0002*/ 	.short	(.L_180 - .L_179)
.L_179:
        /*0004*/ 	.word	0x00000082


	//----- nvinfo : EIATTR_KPARAM_INFO
	.align		4
.L_180:
        /*0008*/ 	.byte	0x04, 0x17
        /*000a*/ 	.short	(.L_182 - .L_181)
.L_181:
        /*000c*/ 	.word	0x00000000
        /*0010*/ 	.short	0x0000
        /*0012*/ 	.short	0x0000
        /*0014*/ 	.byte	0x00, 0xf0, 0x01, 0x28


	//----- nvinfo : EIATTR_SPARSE_MMA_MASK
	.align		4
.L_182:
        /*0018*/ 	.byte	0x03, 0x50
        /*001a*/ 	.short	0x0000


	//----- nvinfo : EIATTR_MAXREG_COUNT
	.align		4
        /*001c*/ 	.byte	0x03, 0x1b
        /*001e*/ 	.short	0x00a8


	//----- nvinfo : EIATTR_MERCURY_ISA_VERSION
	.align		4
        /*0020*/ 	.byte	0x03, 0x5f
        /*0022*/ 	.short	0x0101


	//----- nvinfo : EIATTR_VRC_CTA_INIT_COUNT
	.align		4
        /*0024*/ 	.byte	0x02, 0x4a
	.zero		1
	.zero		1


	//----- nvinfo : EIATTR_EXIT_INSTR_OFFSETS
	.align		4
        /*0028*/ 	.byte	0x04, 0x1c
        /*002a*/ 	.short	(.L_184 - .L_183)


	//   ....[0]....
.L_183:
        /*002c*/ 	.word	0x00000010


	//----- nvinfo : EIATTR_MAX_THREADS
	.align		4
.L_184:
        /*0030*/ 	.byte	0x04, 0x05
        /*0032*/ 	.short	(.L_186 - .L_185)
.L_185:
        /*0034*/ 	.word	0x00000180
        /*0038*/ 	.word	0x00000001
        /*003c*/ 	.word	0x00000001


	//----- nvinfo : EIATTR_CBANK_PARAM_SIZE
	.align		4
.L_186:
        /*0040*/ 	.byte	0x03, 0x19
        /*0042*/ 	.short	0x0a00


	//----- nvinfo : EIATTR_PARAM_CBANK
	.align		4
        /*0044*/ 	.byte	0x04, 0x0a
        /*0046*/ 	.short	(.L_188 - .L_187)
	.align		4
.L_187:
        /*0048*/ 	.word	index@(.nv.constant0._ZN7cutlass13device_kernelIN5flash11enable_sm90INS1_16FlashAttnFwdSm90INS1_25CollectiveMainloopFwdSm90ILi2EN4cute5tupleIJNS5_1CILi1EEES8_S8_EEENS6_IJNS7_ILi128EEENS7_ILi160EEENS7_ILi192EEEEEELi192ENS_12float_e4m3_tEfNS_4arch4Sm90ELb1ELb0ELb0ELb1ELb0ELb1ELb0ELb1ELb1ELb0ELb0ELb0EEENS1_21CollectiveEpilogueFwdINS6_IJSA_SC_SB_EEES9_NS_10bfloat16_tESG_Li256ELb1ELb0ELb0ELb1EEENS1_36VarlenDynamicPersistentTileSchedulerILi128ELi160ELi256ELi128ELb0ELb0ELb1ELb1ELb1ELb1EEEEEEEEEvNT_6ParamsE)
        /*004c*/ 	.short	0x0380
        /*004e*/ 	.short	0x0a00


	//----- nvinfo : EIATTR_SW_WAR
	.align		4
.L_188:
        /*0050*/ 	.byte	0x04, 0x36
        /*0052*/ 	.short	(.L_190 - .L_189)
.L_189:
        /*0054*/ 	.word	0x00000008
.L_190:


//--------------------- .nv.callgraph             --------------------------
	.section	.nv.callgraph,"",@"SHT_CUDA_CALLGRAPH"
	.align	4
	.sectionentsize	8
	.align		4
        /*0000*/ 	.word	0x00000000
	.align		4
        /*0004*/ 	.word	0xffffffff
	.align		4
        /*0008*/ 	.word	0x00000000
	.align		4
        /*000c*/ 	.word	0xfffffffe
	.align		4
        /*0010*/ 	.word	0x00000000
	.align		4
        /*0014*/ 	.word	0xfffffffd
	.align		4
        /*0018*/ 	.word	0x00000000
	.align		4
        /*001c*/ 	.word	0xfffffffc


//--------------------- .nv.constant4             --------------------------
	.section	.nv.constant4,"a",@progbits
	.align	8
	.align		8
.nv.constant4:
        /*0000*/ 	.dword	_ZN66_INTERNAL_cfa2b61c_30_flash_fwd_hdim192_e4m3_sm90_cu_21e1f8cb_30854cuda3std3__45__cpo5beginE
	.align		8
        /*0008*/ 	.dword	_ZN66_INTERNAL_cfa2b61c_30_flash_fwd_hdim192_e4m3_sm90_cu_21e1f8cb_30854cuda3std3__45__cpo3endE
	.align		8
        /*0010*/ 	.dword	_ZN66_INTERNAL_cfa2b61c_30_flash_fwd_hdim192_e4m3_sm90_cu_21e1f8cb_30854cuda3std3__45__cpo6cbeginE
	.align		8
        /*0018*/ 	.dword	_ZN66_INTERNAL_cfa2b61c_30_flash_fwd_hdim192_e4m3_sm90_cu_21e1f8cb_30854cuda3std3__45__cpo4cendE
	.align		8
        /*0020*/ 	.dword	_ZN66_INTERNAL_cfa2b61c_30_flash_fwd_hdim192_e4m3_sm90_cu_21e1f8cb_30854cuda3std3__468_GLOBAL__N__cfa2b61c_30_flash_fwd_hdim192_e4m3_sm90_cu_21e1f8cb_30856ignoreE
	.align		8
        /*0028*/ 	.dword	_ZN66_INTERNAL_cfa2b61c_30_flash_fwd_hdim192_e4m3_sm90_cu_21e1f8cb_30854cuda3std3__419piecewise_constructE
	.align		8
        /*0030*/ 	.dword	_ZN66_INTERNAL_cfa2b61c_30_flash_fwd_hdim192_e4m3_sm90_cu_21e1f8cb_30854cuda3std3__48in_placeE
	.align		8
        /*0038*/ 	.dword	_ZN66_INTERNAL_cfa2b61c_30_flash_fwd_hdim192_e4m3_sm90_cu_21e1f8cb_30854cuda3std6ranges3__45__cpo4swapE
	.align		8
        /*0040*/ 	.dword	_ZN66_INTERNAL_cfa2b61c_30_flash_fwd_hdim192_e4m3_sm90_cu_21e1f8cb_30854cuda3std6ranges3__45__cpo9iter_moveE
	.align		8
        /*0048*/ 	.dword	_ZN66_INTERNAL_cfa2b61c_30_flash_fwd_hdim192_e4m3_sm90_cu_21e1f8cb_30854cute7productE
	.align		8
        /*0050*/ 	.dword	_ZN66_INTERNAL_cfa2b61c_30_flash_fwd_hdim192_e4m3_sm90_cu_21e1f8cb_30854cute1_E


//--------------------- .text._ZN7cutlass13device_kernelIN5flash11enable_sm90INS1_16FlashAttnFwdSm90INS1_25CollectiveMainloopFwdSm90ILi2EN4cute5tupleIJNS5_1CILi1EEES8_S8_EEENS6_IJNS7_ILi128EEENS7_ILi160EEENS7_ILi192EEEEEELi192ENS_12float_e4m3_tEfNS_4arch4Sm90ELb0ELb0ELb0ELb0ELb0ELb0ELb0ELb1ELb1ELb0ELb0ELb0EEENS1_21CollectiveEpilogueFwdINS6_IJSA_SC_SB_EEES9_NS_10bfloat16_tESG_Li256ELb0ELb0ELb0ELb1EEENS1_29StaticPersistentTileSchedulerILb0EEEEEEEEEvNT_6ParamsE --------------------------
	.section	.text._ZN7cutlass13device_kernelIN5flash11enable_sm90INS1_16FlashAttnFwdSm90INS1_25CollectiveMainloopFwdSm90ILi2EN4cute5tupleIJNS5_1CILi1EEES8_S8_EEENS6_IJNS7_ILi128EEENS7_ILi160EEENS7_ILi192EEEEEELi192ENS_12float_e4m3_tEfNS_4arch4Sm90ELb0ELb0ELb0ELb0ELb0ELb0ELb0ELb1ELb1ELb0ELb0ELb0EEENS1_21CollectiveEpilogueFwdINS6_IJSA_SC_SB_EEES9_NS_10bfloat16_tESG_Li256ELb0ELb0ELb0ELb1EEENS1_29StaticPersistentTileSchedulerILb0EEEEEEEEEvNT_6ParamsE,"ax",@progbits
	.align	128
.text._ZN7cutlass13device_kernelIN5flash11enable_sm90INS1_16FlashAttnFwdSm90INS1_25CollectiveMainloopFwdSm90ILi2EN4cute5tupleIJNS5_1CILi1EEES8_S8_EEENS6_IJNS7_ILi128EEENS7_ILi160EEENS7_ILi192EEEEEELi192ENS_12float_e4m3_tEfNS_4arch4Sm90ELb0ELb0ELb0ELb0ELb0ELb0ELb0ELb1ELb1ELb0ELb0ELb0EEENS1_21CollectiveEpilogueFwdINS6_IJSA_SC_SB_EEES9_NS_10bfloat16_tESG_Li256ELb0ELb0ELb0ELb1EEENS1_29StaticPersistentTileSchedulerILb0EEEEEEEEEvNT_6ParamsE:
        .type           _ZN7cutlass13device_kernelIN5flash11enable_sm90INS1_16FlashAttnFwdSm90INS1_25CollectiveMainloopFwdSm90ILi2EN4cute5tupleIJNS5_1CILi1EEES8_S8_EEENS6_IJNS7_ILi128EEENS7_ILi160EEENS7_ILi192EEEEEELi192ENS_12float_e4m3_tEfNS_4arch4Sm90ELb0ELb0ELb0ELb0ELb0ELb0ELb0ELb1ELb1ELb0ELb0ELb0EEENS1_21CollectiveEpilogueFwdINS6_IJSA_SC_SB_EEES9_NS_10bfloat16_tESG_Li256ELb0ELb0ELb0ELb1EEENS1_29StaticPersistentTileSchedulerILb0EEEEEEEEEvNT_6ParamsE,@function
        .size           _ZN7cutlass13device_kernelIN5flash11enable_sm90INS1_16FlashAttnFwdSm90INS1_25CollectiveMainloopFwdSm90ILi2EN4cute5tupleIJNS5_1CILi1EEES8_S8_EEENS6_IJNS7_ILi128EEENS7_ILi160EEENS7_ILi192EEEEEELi192ENS_12float_e4m3_tEfNS_4arch4Sm90ELb0ELb0ELb0ELb0ELb0ELb0ELb0ELb1ELb1ELb0ELb0ELb0EEENS1_21CollectiveEpilogueFwdINS6_IJSA_SC_SB_EEES9_NS_10bfloat16_tESG_Li256ELb0ELb0ELb0ELb1EEENS1_29StaticPersistentTileSchedulerILb0EEEEEEEEEvNT_6ParamsE,(.L_x_10 - _ZN7cutlass13device_kernelIN5flash11enable_sm90INS1_16FlashAttnFwdSm90INS1_25CollectiveMainloopFwdSm90ILi2EN4cute5tupleIJNS5_1CILi1EEES8_S8_EEENS6_IJNS7_ILi128EEENS7_ILi160EEENS7_ILi192EEEEEELi192ENS_12float_e4m3_tEfNS_4arch4Sm90ELb0ELb0ELb0ELb0ELb0ELb0ELb0ELb1ELb1ELb0ELb0ELb0EEENS1_21CollectiveEpilogueFwdINS6_IJSA_SC_SB_EEES9_NS_10bfloat16_tESG_Li256ELb0ELb0ELb0ELb1EEENS1_29StaticPersistentTileSchedulerILb0EEEEEEEEEvNT_6ParamsE)
        .other          _ZN7cutlass13device_kernelIN5flash11enable_sm90INS1_16FlashAttnFwdSm90INS1_25CollectiveMainloopFwdSm90ILi2EN4cute5tupleIJNS5_1CILi1EEES8_S8_EEENS6_IJNS7_ILi128EEENS7_ILi160EEENS7_ILi192EEEEEELi192ENS_12float_e4m3_tEfNS_4arch4Sm90ELb0ELb0ELb0ELb0ELb0ELb0ELb0ELb1ELb1ELb0ELb0ELb0EEENS1_21CollectiveEpilogueFwdINS6_IJSA_SC_SB_EEES9_NS_10bfloat16_tESG_Li256ELb0ELb0ELb0ELb1EEENS1_29StaticPersistentTileSchedulerILb0EEEEEEEEEvNT_6ParamsE,@"STO_CUDA_ENTRY STV_DEFAULT"
_ZN7cutlass13device_kernelIN5flash11enable_sm90INS1_16FlashAttnFwdSm90INS1_25CollectiveMainloopFwdSm90ILi2EN4cute5tupleIJNS5_1CILi1EEES8_S8_EEENS6_IJNS7_ILi128EEENS7_ILi160EEENS7_ILi192EEEEEELi192ENS_12float_e4m3_tEfNS_4arch4Sm90ELb0ELb0ELb0ELb0ELb0ELb0ELb0ELb1ELb1ELb0ELb0ELb0EEENS1_21CollectiveEpilogueFwdINS6_IJSA_SC_SB_EEES9_NS_10bfloat16_tESG_Li256ELb0ELb0ELb0ELb1EEENS1_29StaticPersistentTileSchedulerILb0EEEEEEEEEvNT_6ParamsE:
[----:B------:R-:W-:Y:S01]  /*0000*/  LDC R1, c[0x0][0x37c] ;  /* 0x0000df00ff017b82 */ /* 0x000fe20000000800 */
[----:B------:R-:W-:Y:S05]  /*0010*/  EXIT ;  /* 0x000000000000794d */ /* 0x000fea0003800000 */
.L_x_0:
[----:B------:R-:W-:-:S00]  /*0020*/  BRA `(.L_x_0) ;  /* 0xfffffffc00fc7947 */ /* 0x000fc0000383ffff */
[----:B------:R-:W-:-:S00]  /*0030*/  NOP ;  /* 0x0000000000007918 */ /* 0x000fc00000000000 */
        /* <DEDUP_REMOVED lines=12> */
.L_x_10:


//--------------------- .text._ZN7cutlass13device_kernelIN5flash11enable_sm90INS1_16FlashAttnFwdSm90INS1_25CollectiveMainloopFwdSm90ILi2EN4cute5tupleIJNS5_1CILi2EEENS7_ILi1EEES9_EEENS6_IJNS7_ILi128EEENS7_ILi160EEENS7_ILi192EEEEEELi192ENS_12float_e4m3_tEfNS_4arch4Sm90ELb0ELb0ELb0ELb0ELb0ELb0ELb0ELb1ELb1ELb0ELb0ELb0EEENS1_21CollectiveEpilogueFwdINS6_IJSB_SD_SC_EEESA_NS_10bfloat16_tESH_Li256ELb0ELb0ELb0ELb1EEENS1_29StaticPersistentTileSchedulerILb0EEEEEEEEEvNT_6ParamsE --------------------------
	.section	.text._ZN7cutlass13device_kernelIN5flash11enable_sm90INS1_16FlashAttnFwdSm90INS1_25CollectiveMainloopFwdSm90ILi2EN4cute5tupleIJNS5_1CILi2EEENS7_ILi1EEES9_EEENS6_IJNS7_ILi128EEENS7_ILi160EEENS7_ILi192EEEEEELi192ENS_12float_e4m3_tEfNS_4arch4Sm90ELb0ELb0ELb0ELb0ELb0ELb0ELb0ELb1ELb1ELb0ELb0ELb0EEENS1_21CollectiveEpilogueFwdINS6_IJSB_SD_SC_EEESA_NS_10bfloat16_tESH_Li256ELb0ELb0ELb0ELb1EEENS1_29StaticPersistentTileSchedulerILb0EEEEEEEEEvNT_6ParamsE,"ax",@progbits
	.align	128
.text._ZN7cutlass13device_kernelIN5flash11enable_sm90INS1_16FlashAttnFwdSm90INS1_25CollectiveMainloopFwdSm90ILi2EN4cute5tupleIJNS5_1CILi2EEENS7_ILi1EEES9_EEENS6_IJNS7_ILi128EEENS7_ILi160EEENS7_ILi192EEEEEELi192ENS_12float_e4m3_tEfNS_4arch4Sm90ELb0ELb0ELb0ELb0ELb0ELb0ELb0ELb1ELb1ELb0ELb0ELb0EEENS1_21CollectiveEpilogueFwdINS6_IJSB_SD_SC_EEESA_NS_10bfloat16_tESH_Li256ELb0ELb0ELb0ELb1EEENS1_29StaticPersistentTileSchedulerILb0EEEEEEEEEvNT_6ParamsE:
        .type           _ZN7cutlass13device_kernelIN5flash11enable_sm90INS1_16FlashAttnFwdSm90INS1_25CollectiveMainloopFwdSm90ILi2EN4cute5tupleIJNS5_1CILi2EEENS7_ILi1EEES9_EEENS6_IJNS7_ILi128EEENS7_ILi160EEENS7_ILi192EEEEEELi192ENS_12float_e4m3_tEfNS_4arch4Sm90ELb0ELb0ELb0ELb0ELb0ELb0ELb0ELb1ELb1ELb0ELb0ELb0EEENS1_21CollectiveEpilogueFwdINS6_IJSB_SD_SC_EEESA_NS_10bfloat16_tESH_Li256ELb0ELb0ELb0ELb1EEENS1_29StaticPersistentTileSchedulerILb0EEEEEEEEEvNT_6ParamsE,@function
        .size           _ZN7cutlass13device_kernelIN5flash11enable_sm90INS1_16FlashAttnFwdSm90INS1_25CollectiveMainloopFwdSm90ILi2EN4cute5tupleIJNS5_1CILi2EEENS7_ILi1EEES9_EEENS6_IJNS7_ILi128EEENS7_ILi160EEENS7_ILi192EEEEEELi192ENS_12float_e4m3_tEfNS_4arch4Sm90ELb0ELb0ELb0ELb0ELb0ELb0ELb0ELb1ELb1ELb0ELb0ELb0EEENS1_21CollectiveEpilogueFwdINS6_IJSB_SD_SC_EEESA_NS_10bfloat16_tESH_Li256ELb0ELb0ELb0ELb1EEENS1_29StaticPersistentTileSchedulerILb0EEEEEEEEEvNT_6ParamsE,(.L_x_11 - _ZN7cutlass13device_kernelIN5flash11enable_sm90INS1_16FlashAttnFwdSm90INS1_25CollectiveMainloopFwdSm90ILi2EN4cute5tupleIJNS5_1CILi2EEENS7_ILi1EEES9_EEENS6_IJNS7_ILi128EEENS7_ILi160EEENS7_ILi192EEEEEELi192ENS_12float_e4m3_tEfNS_4arch4Sm90ELb0ELb0ELb0ELb0ELb0ELb0ELb0ELb1ELb1ELb0ELb0ELb0EEENS1_21CollectiveEpilogueFwdINS6_IJSB_SD_SC_EEESA_NS_10bfloat16_tESH_Li256ELb0ELb0ELb0ELb1EEENS1_29StaticPersistentTileSchedulerILb0EEEEEEEEEvNT_6ParamsE)
        .other          _ZN7cutlass13device_kernelIN5flash11enable_sm90INS1_16FlashAttnFwdSm90INS1_25CollectiveMainloopFwdSm90ILi2EN4cute5tupleIJNS5_1CILi2EEENS7_ILi1EEES9_EEENS6_IJNS7_ILi128EEENS7_ILi160EEENS7_ILi192EEEEEELi192ENS_12float_e4m3_tEfNS_4arch4Sm90ELb0ELb0ELb0ELb0ELb0ELb0ELb0ELb1ELb1ELb0ELb0ELb0EEENS1_21CollectiveEpilogueFwdINS6_IJSB_SD_SC_EEESA_NS_10bfloat16_tESH_Li256ELb0ELb0ELb0ELb1EEENS1_29StaticPersistentTileSchedulerILb0EEEEEEEEEvNT_6ParamsE,@"STO_CUDA_ENTRY STV_DEFAULT"
_ZN7cutlass13device_kernelIN5flash11enable_sm90INS1_16FlashAttnFwdSm90INS1_25CollectiveMainloopFwdSm90ILi2EN4cute5tupleIJNS5_1CILi2EEENS7_ILi1EEES9_EEENS6_IJNS7_ILi128EEENS7_ILi160EEENS7_ILi192EEEEEELi192ENS_12float_e4m3_tEfNS_4arch4Sm90ELb0ELb0ELb0ELb0ELb0ELb0ELb0ELb1ELb1ELb0ELb0ELb0EEENS1_21CollectiveEpilogueFwdINS6_IJSB_SD_SC_EEESA_NS_10bfloat16_tESH_Li256ELb0ELb0ELb0ELb1EEENS1_29StaticPersistentTileSchedulerILb0EEEEEEEEEvNT_6ParamsE:
[----:B------:R-:W-:Y:S01]  /*0000*/  LDC R1, c[0x0][0x37c] ;  /* 0x0000df00ff017b82 */ /* 0x000fe20000000800 */
[----:B------:R-:W-:Y:S05]  /*0010*/  EXIT ;  /* 0x000000000000794d */ /* 0x000fea0003800000 */
.L_x_1:
        /* <DEDUP_REMOVED lines=14> */
.L_x_11:


//--------------------- .text._ZN7cutlass13device_kernelIN5flash11enable_sm90INS1_16FlashAttnFwdSm90INS1_25CollectiveMainloopFwdSm90ILi2EN4cute5tupleIJNS5_1CILi1EEES8_S8_EEENS6_IJNS7_ILi128EEENS7_ILi160EEENS7_ILi192EEEEEELi192ENS_12float_e4m3_tEfNS_4arch4Sm90ELb0ELb0ELb0ELb1ELb0ELb0ELb0ELb1ELb1ELb0ELb0ELb0EEENS1_21CollectiveEpilogueFwdINS6_IJSA_SC_SB_EEES9_NS_10bfloat16_tESG_Li256ELb1ELb0ELb0ELb1EEENS1_36VarlenDynamicPersistentTileSchedulerILi128ELi160ELi256ELi128ELb0ELb0ELb1ELb0ELb1ELb1EEEEEEEEEvNT_6ParamsE --------------------------
	.section	.text._ZN7cutlass13device_kernelIN5flash11enable_sm90INS1_16FlashAttnFwdSm90INS1_25CollectiveMainloopFwdSm90ILi2EN4cute5tupleIJNS5_1CILi1EEES8_S8_EEENS6_IJNS7_ILi128EEENS7_ILi160EEENS7_ILi192EEEEEELi192ENS_12float_e4m3_tEfNS_4arch4Sm90ELb0ELb0ELb0ELb1ELb0ELb0ELb0ELb1ELb1ELb0ELb0ELb0EEENS1_21CollectiveEpilogueFwdINS6_IJSA_SC_SB_EEES9_NS_10bfloat16_tESG_Li256ELb1ELb0ELb0ELb1EEENS1_36VarlenDynamicPersistentTileSchedulerILi128ELi160ELi256ELi128ELb0ELb0ELb1ELb0ELb1ELb1EEEEEEEEEvNT_6ParamsE,"ax",@progbits
	.align	128
.text._ZN7cutlass13device_kernelIN5flash11enable_sm90INS1_16FlashAttnFwdSm90INS1_25CollectiveMainloopFwdSm90ILi2EN4cute5tupleIJNS5_1CILi1EEES8_S8_EEENS6_IJNS7_ILi128EEENS7_ILi160EEENS7_ILi192EEEEEELi192ENS_12float_e4m3_tEfNS_4arch4Sm90ELb0ELb0ELb0ELb1ELb0ELb0ELb0ELb1ELb1ELb0ELb0ELb0EEENS1_21CollectiveEpilogueFwdINS6_IJSA_SC_SB_EEES9_NS_10bfloat16_tESG_Li256ELb1ELb0ELb0ELb1EEENS1_36VarlenDynamicPersistentTileSchedulerILi128ELi160ELi256ELi128ELb0ELb0ELb1ELb0ELb1ELb1EEEEEEEEEvNT_6ParamsE:
        .type           _ZN7cutlass13device_kernelIN5flash11enable_sm90INS1_16FlashAttnFwdSm90INS1_25CollectiveMainloopFwdSm90ILi2EN4cute5tupleIJNS5_1CILi1EEES8_S8_EEENS6_IJNS7_ILi128EEENS7_ILi160EEENS7_ILi192EEEEEELi192ENS_12float_e4m3_tEfNS_4arch4Sm90ELb0ELb0ELb0ELb1ELb0ELb0ELb0ELb1ELb1ELb0ELb0ELb0EEENS1_21CollectiveEpilogueFwdINS6_IJSA_SC_SB_EEES9_NS_10bfloat16_tESG_Li256ELb1ELb0ELb0ELb1EEENS1_36VarlenDynamicPersistentTileSchedulerILi128ELi160ELi256ELi128ELb0ELb0ELb1ELb0ELb1ELb1EEEEEEEEEvNT_6ParamsE,@function
        .size           _ZN7cutlass13device_kernelIN5flash11enable_sm90INS1_16FlashAttnFwdSm90INS1_25CollectiveMainloopFwdSm90ILi2EN4cute5tupleIJNS5_1CILi1EEES8_S8_EEENS6_IJNS7_ILi128EEENS7_ILi160EEENS7_ILi192EEEEEELi192ENS_12float_e4m3_tEfNS_4arch4Sm90ELb0ELb0ELb0ELb1ELb0ELb0ELb0ELb1ELb1ELb0ELb0ELb0EEENS1_21CollectiveEpilogueFwdINS6_IJSA_SC_SB_EEES9_NS_10bfloat16_tESG_Li256ELb1ELb0ELb0ELb1EEENS1_36VarlenDynamicPersistentTileSchedulerILi128ELi160ELi256ELi128ELb0ELb0ELb1ELb0ELb1ELb1EEEEEEEEEvNT_6ParamsE,(.L_x_12 - _ZN7cutlass13device_kernelIN5flash11enable_sm90INS1_16FlashAttnFwdSm90INS1_25CollectiveMainloopFwdSm90ILi2EN4cute5tupleIJNS5_1CILi1EEES8_S8_EEENS6_IJNS7_ILi128EEENS7_ILi160EEENS7_ILi192EEEEEELi192ENS_12float_e4m3_tEfNS_4arch4Sm90ELb0ELb0ELb0ELb1ELb0ELb0ELb0ELb1ELb1ELb0ELb0ELb0EEENS1_21CollectiveEpilogueFwdINS6_IJSA_SC_SB_EEES9_NS_10bfloat16_tESG_Li256ELb1ELb0ELb0ELb1EEENS1_36VarlenDynamicPersistentTileSchedulerILi128ELi160ELi256ELi128ELb0ELb0ELb1ELb0ELb1ELb1EEEEEEEEEvNT_6ParamsE)
        .other          _ZN7cutlass13device_kernelIN5flash11enable_sm90INS1_16FlashAttnFwdSm90INS1_25CollectiveMainloopFwdSm90ILi2EN4cute5tupleIJNS5_1CILi1EEES8_S8_EEENS6_IJNS7_ILi128EEENS7_ILi160EEENS7_ILi192EEEEEELi192ENS_12float_e4m3_tEfNS_4arch4Sm90ELb0ELb0ELb0ELb1ELb0ELb0ELb0ELb1ELb1ELb0ELb0ELb0EEENS1_21CollectiveEpilogueFwdINS6_IJSA_SC_SB_EEES9_NS_10bfloat16_tESG_Li256ELb1ELb0ELb0ELb1EEENS1_36VarlenDynamicPersistentTileSchedulerILi128ELi160ELi256ELi128ELb0ELb0ELb1ELb0ELb1ELb1EEEEEEEEEvNT_6ParamsE,@"STO_CUDA_ENTRY STV_DEFAULT"
_ZN7cutlass13device_kernelIN5flash11enable_sm90INS1_16FlashAttnFwdSm90INS1_25CollectiveMainloopFwdSm90ILi2EN4cute5tupleIJNS5_1CILi1EEES8_S8_EEENS6_IJNS7_ILi128EEENS7_ILi160EEENS7_ILi192EEEEEELi192ENS_12float_e4m3_tEfNS_4arch4Sm90ELb0ELb0ELb0ELb1ELb0ELb0ELb0ELb1ELb1ELb0ELb0ELb0EEENS1_21CollectiveEpilogueFwdINS6_IJSA_SC_SB_EEES9_NS_10bfloat16_tESG_Li256ELb1ELb0ELb0ELb1EEENS1_36VarlenDynamicPersistentTileSchedulerILi128ELi160ELi256ELi128ELb0ELb0ELb1ELb0ELb1ELb1EEEEEEEEEvNT_6ParamsE:
[----:B------:R-:W-:Y:S01]  /*0000*/  LDC R1, c[0x0][0x37c] ;  /* 0x0000df00ff017b82 */ /* 0x000fe20000000800 */
[----:B------:R-:W-:Y:S05]  /*0010*/  EXIT ;  /* 0x000000000000794d */ /* 0x000fea0003800000 */
.L_x_2:
        /* <DEDUP_REMOVED lines=14> */
.L_x_12:


//--------------------- .text._ZN7cutlass13device_kernelIN5flash11enable_sm90INS1_16FlashAttnFwdSm90INS1_25CollectiveMainloopFwdSm90ILi2EN4cute5tupleIJNS5_1CILi1EEES8_S8_EEENS6_IJNS7_ILi128EEENS7_ILi160EEENS7_ILi192EEEEEELi192ENS_12float_e4m3_tEfNS_4arch4Sm90ELb0ELb0ELb0ELb1ELb0ELb1ELb0ELb1ELb1ELb0ELb0ELb0EEENS1_21CollectiveEpilogueFwdINS6_IJSA_SC_SB_EEES9_NS_10bfloat16_tESG_Li256ELb1ELb0ELb0ELb1EEENS1_36VarlenDynamicPersistentTileSchedulerILi128ELi160ELi256ELi128ELb0ELb0ELb1ELb0ELb1ELb1EEEEEEEEEvNT_6ParamsE --------------------------
	.section	.text._ZN7cutlass13device_kernelIN5flash11enable_sm90INS1_16FlashAttnFwdSm90INS1_25CollectiveMainloopFwdSm90ILi2EN4cute5tupleIJNS5_1CILi1EEES8_S8_EEENS6_IJNS7_ILi128EEENS7_ILi160EEENS7_ILi192EEEEEELi192ENS_12float_e4m3_tEfNS_4arch4Sm90ELb0ELb0ELb0ELb1ELb0ELb1ELb0ELb1ELb1ELb0ELb0ELb0EEENS1_21CollectiveEpilogueFwdINS6_IJSA_SC_SB_EEES9_NS_10bfloat16_tESG_Li256ELb1ELb0ELb0ELb1EEENS1_36VarlenDynamicPersistentTileSchedulerILi128ELi160ELi256ELi128ELb0ELb0ELb1ELb0ELb1ELb1EEEEEEEEEvNT_6ParamsE,"ax",@progbits
	.align	128
.text._ZN7cutlass13device_kernelIN5flash11enable_sm90INS1_16FlashAttnFwdSm90INS1_25CollectiveMainloopFwdSm90ILi2EN4cute5tupleIJNS5_1CILi1EEES8_S8_EEENS6_IJNS7_ILi128EEENS7_ILi160EEENS7_ILi192EEEEEELi192ENS_12float_e4m3_tEfNS_4arch4Sm90ELb0ELb0ELb0ELb1ELb0ELb1ELb0ELb1ELb1ELb0ELb0ELb0EEENS1_21CollectiveEpilogueFwdINS6_IJSA_SC_SB_EEES9_NS_10bfloat16_tESG_Li256ELb1ELb0ELb0ELb1EEENS1_36VarlenDynamicPersistentTileSchedulerILi128ELi160ELi256ELi128ELb0ELb0ELb1ELb0ELb1ELb1EEEEEEEEEvNT_6ParamsE:
        .type           _ZN7cutlass13device_kernelIN5flash11enable_sm90INS1_16FlashAttnFwdSm90INS1_25CollectiveMainloopFwdSm90ILi2EN4cute5tupleIJNS5_1CILi1EEES8_S8_EEENS6_IJNS7_ILi128EEENS7_ILi160EEENS7_ILi192EEEEEELi192ENS_12float_e4m3_tEfNS_4arch4Sm90ELb0ELb0ELb0ELb1ELb0ELb1ELb0ELb1ELb1ELb0ELb0ELb0EEENS1_21CollectiveEpilogueFwdINS6_IJSA_SC_SB_EEES9_NS_10bfloat16_tESG_Li256ELb1ELb0ELb0ELb1EEENS1_36VarlenDynamicPersistentTileSchedulerILi128ELi160ELi256ELi128ELb0ELb0ELb1ELb0ELb1ELb1EEEEEEEEEvNT_6ParamsE,@function
        .size           _ZN7cutlass13device_kernelIN5flash11enable_sm90INS1_16FlashAttnFwdSm90INS1_25CollectiveMainloopFwdSm90ILi2EN4cute5tupleIJNS5_1CILi1EEES8_S8_EEENS6_IJNS7_ILi128EEENS7_ILi160EEENS7_ILi192EEEEEELi192ENS_12float_e4m3_tEfNS_4arch4Sm90ELb0ELb0ELb0ELb1ELb0ELb1ELb0ELb1ELb1ELb0ELb0ELb0EEENS1_21CollectiveEpilogueFwdINS6_IJSA_SC_SB_EEES9_NS_10bfloat16_tESG_Li256ELb1ELb0ELb0ELb1EEENS1_36VarlenDynamicPersistentTileSchedulerILi128ELi160ELi256ELi128ELb0ELb0ELb1ELb0ELb1ELb1EEEEEEEEEvNT_6ParamsE,(.L_x_13 - _ZN7cutlass13device_kernelIN5flash11enable_sm90INS1_16FlashAttnFwdSm90INS1_25CollectiveMainloopFwdSm90ILi2EN4cute5tupleIJNS5_1CILi1EEES8_S8_EEENS6_IJNS7_ILi128EEENS7_ILi160EEENS7_ILi192EEEEEELi192ENS_12float_e4m3_tEfNS_4arch4Sm90ELb0ELb0ELb0ELb1ELb0ELb1ELb0ELb1ELb1ELb0ELb0ELb0EEENS1_21CollectiveEpilogueFwdINS6_IJSA_SC_SB_EEES9_NS_10bfloat16_tESG_Li256ELb1ELb0ELb0ELb1EEENS1_36VarlenDynamicPersistentTileSchedulerILi128ELi160ELi256ELi128ELb0ELb0ELb1ELb0ELb1ELb1EEEEEEEEEvNT_6ParamsE)
        .other          _ZN7cutlass13device_kernelIN5flash11enable_sm90INS1_16FlashAttnFwdSm90INS1_25CollectiveMainloopFwdSm90ILi2EN4cute5tupleIJNS5_1CILi1EEES8_S8_EEENS6_IJNS7_ILi128EEENS7_ILi160EEENS7_ILi192EEEEEELi192ENS_12float_e4m3_tEfNS_4arch4Sm90ELb0ELb0ELb0ELb1ELb0ELb1ELb0ELb1ELb1ELb0ELb0ELb0EEENS1_21CollectiveEpilogueFwdINS6_IJSA_SC_SB_EEES9_NS_10bfloat16_tESG_Li256ELb1ELb0ELb0ELb1EEENS1_36VarlenDynamicPersistentTileSchedulerILi128ELi160ELi256ELi128ELb0ELb0ELb1ELb0ELb1ELb1EEEEEEEEEvNT_6ParamsE,@"STO_CUDA_ENTRY STV_DEFAULT"
_ZN7cutlass13device_kernelIN5flash11enable_sm90INS1_16FlashAttnFwdSm90INS1_25CollectiveMainloopFwdSm90ILi2EN4cute5tupleIJNS5_1CILi1EEES8_S8_EEENS6_IJNS7_ILi128EEENS7_ILi160EEENS7_ILi192EEEEEELi192ENS_12float_e4m3_tEfNS_4arch4Sm90ELb0ELb0ELb0ELb1ELb0ELb1ELb0ELb1ELb1ELb0ELb0ELb0EEENS1_21CollectiveEpilogueFwdINS6_IJSA_SC_SB_EEES9_NS_10bfloat16_tESG_Li256ELb1ELb0ELb0ELb1EEENS1_36VarlenDynamicPersistentTileSchedulerILi128ELi160ELi256ELi128ELb0ELb0ELb1ELb0ELb1ELb1EEEEEEEEEvNT_6ParamsE:
[----:B------:R-:W-:Y:S01]  /*0000*/  LDC R1, c[0x0][0x37c] ;  /* 0x0000df00ff017b82 */ /* 0x000fe20000000800 */
[----:B------:R-:W-:Y:S05]  /*0010*/  EXIT ;  /* 0x000000000000794d */ /* 0x000fea0003800000 */
.L_x_3:
        /* <DEDUP_REMOVED lines=14> */
.L_x_13:


//--------------------- .text._ZN7cutlass13device_kernelIN5flash11enable_sm90INS1_16FlashAttnFwdSm90INS1_25CollectiveMainloopFwdSm90ILi2EN4cute5tupleIJNS5_1CILi1EEES8_S8_EEENS6_IJNS7_ILi128EEENS7_ILi160EEENS7_ILi192EEEEEELi192ENS_12float_e4m3_tEfNS_4arch4Sm90ELb0ELb1ELb0ELb0ELb0ELb0ELb0ELb1ELb1ELb0ELb0ELb0EEENS1_21CollectiveEpilogueFwdINS6_IJSA_SC_SB_EEES9_NS_10bfloat16_tESG_Li256ELb0ELb0ELb0ELb1EEENS1_30DynamicPersistentTileSchedulerILi256ELi128ELb0ELb0ELb1EEEEEEEEEvNT_6ParamsE --------------------------
	.section	.text._ZN7cutlass13device_kernelIN5flash11enable_sm90INS1_16FlashAttnFwdSm90INS1_25CollectiveMainloopFwdSm90ILi2EN4cute5tupleIJNS5_1CILi1EEES8_S8_EEENS6_IJNS7_ILi128EEENS7_ILi160EEENS7_ILi192EEEEEELi192ENS_12float_e4m3_tEfNS_4arch4Sm90ELb0ELb1ELb0ELb0ELb0ELb0ELb0ELb1ELb1ELb0ELb0ELb0EEENS1_21CollectiveEpilogueFwdINS6_IJSA_SC_SB_EEES9_NS_10bfloat16_tESG_Li256ELb0ELb0ELb0ELb1EEENS1_30DynamicPersistentTileSchedulerILi256ELi128ELb0ELb0ELb1EEEEEEEEEvNT_6ParamsE,"ax",@progbits
	.align	128
.text._ZN7cutlass13device_kernelIN5flash11enable_sm90INS1_16FlashAttnFwdSm90INS1_25CollectiveMainloopFwdSm90ILi2EN4cute5tupleIJNS5_1CILi1EEES8_S8_EEENS6_IJNS7_ILi128EEENS7_ILi160EEENS7_ILi192EEEEEELi192ENS_12float_e4m3_tEfNS_4arch4Sm90ELb0ELb1ELb0ELb0ELb0ELb0ELb0ELb1ELb1ELb0ELb0ELb0EEENS1_21CollectiveEpilogueFwdINS6_IJSA_SC_SB_EEES9_NS_10bfloat16_tESG_Li256ELb0ELb0ELb0ELb1EEENS1_30DynamicPersistentTileSchedulerILi256ELi128ELb0ELb0ELb1EEEEEEEEEvNT_6ParamsE:
        .type           _ZN7cutlass13device_kernelIN5flash11enable_sm90INS1_16FlashAttnFwdSm90INS1_25CollectiveMainloopFwdSm90ILi2EN4cute5tupleIJNS5_1CILi1EEES8_S8_EEENS6_IJNS7_ILi128EEENS7_ILi160EEENS7_ILi192EEEEEELi192ENS_12float_e4m3_tEfNS_4arch4Sm90ELb0ELb1ELb0ELb0ELb0ELb0ELb0ELb1ELb1ELb0ELb0ELb0EEENS1_21CollectiveEpilogueFwdINS6_IJSA_SC_SB_EEES9_NS_10bfloat16_tESG_Li256ELb0ELb0ELb0ELb1EEENS1_30DynamicPersistentTileSchedulerILi256ELi128ELb0ELb0ELb1EEEEEEEEEvNT_6ParamsE,@function
        .size           _ZN7cutlass13device_kernelIN5flash11enable_sm90INS1_16FlashAttnFwdSm90INS1_25CollectiveMainloopFwdSm90ILi2EN4cute5tupleIJNS5_1CILi1EEES8_S8_EEENS6_IJNS7_ILi128EEENS7_ILi160EEENS7_ILi192EEEEEELi192ENS_12float_e4m3_tEfNS_4arch4Sm90ELb0ELb1ELb0ELb0ELb0ELb0ELb0ELb1ELb1ELb0ELb0ELb0EEENS1_21CollectiveEpilogueFwdINS6_IJSA_SC_SB_EEES9_NS_10bfloat16_tESG_Li256ELb0ELb0ELb0ELb1EEENS1_30DynamicPersistentTileSchedulerILi256ELi128ELb0ELb0ELb1EEEEEEEEEvNT_6ParamsE,(.L_x_14 - _ZN7cutlass13device_kernelIN5flash11enable_sm90INS1_16FlashAttnFwdSm90INS1_25CollectiveMainloopFwdSm90ILi2EN4cute5tupleIJNS5_1CILi1EEES8_S8_EEENS6_IJNS7_ILi128EEENS7_ILi160EEENS7_ILi192EEEEEELi192ENS_12float_e4m3_tEfNS_4arch4Sm90ELb0ELb1ELb0ELb0ELb0ELb0ELb0ELb1ELb1ELb0ELb0ELb0EEENS1_21CollectiveEpilogueFwdINS6_IJSA_SC_SB_EEES9_NS_10bfloat16_tESG_Li256ELb0ELb0ELb0ELb1EEENS1_30DynamicPersistentTileSchedulerILi256ELi128ELb0ELb0ELb1EEEEEEEEEvNT_6ParamsE)
        .other          _ZN7cutlass13device_kernelIN5flash11enable_sm90INS1_16FlashAttnFwdSm90INS1_25CollectiveMainloopFwdSm90ILi2EN4cute5tupleIJNS5_1CILi1EEES8_S8_EEENS6_IJNS7_ILi128EEENS7_ILi160EEENS7_ILi192EEEEEELi192ENS_12float_e4m3_tEfNS_4arch4Sm90ELb0ELb1ELb0ELb0ELb0ELb0ELb0ELb1ELb1ELb0ELb0ELb0EEENS1_21CollectiveEpilogueFwdINS6_IJSA_SC_SB_EEES9_NS_10bfloat16_tESG_Li256ELb0ELb0ELb0ELb1EEENS1_30DynamicPersistentTileSchedulerILi256ELi128ELb0ELb0ELb1EEEEEEEEEvNT_6ParamsE,@"STO_CUDA_ENTRY STV_DEFAULT"
_ZN7cutlass13device_kernelIN5flash11enable_sm90INS1_16FlashAttnFwdSm90INS1_25CollectiveMainloopFwdSm90ILi2EN4cute5tupleIJNS5_1CILi1EEES8_S8_EEENS6_IJNS7_ILi128EEENS7_ILi160EEENS7_ILi192EEEEEELi192ENS_12float_e4m3_tEfNS_4arch4Sm90ELb0ELb1ELb0ELb0ELb0ELb0ELb0ELb1ELb1ELb0ELb0ELb0EEENS1_21CollectiveEpilogueFwdINS6_IJSA_SC_SB_EEES9_NS_10bfloat16_tESG_Li256ELb0ELb0ELb0ELb1EEENS1_30DynamicPersistentTileSchedulerILi256ELi128ELb0ELb0ELb1EEEEEEEEEvNT_6ParamsE:
[----:B------:R-:W-:Y:S01]  /*0000*/  LDC R1, c[0x0][0x37c] ;  /* 0x0000df00ff017b82 */ /* 0x000fe20000000800 */
[----:B------:R-:W-:Y:S05]  /*0010*/  EXIT ;  /* 0x000000000000794d */ /* 0x000fea0003800000 */
.L_x_4:
        /* <DEDUP_REMOVED lines=14> */
.L_x_14:


//--------------------- .text._ZN7cutlass13device_kernelIN5flash11enable_sm90INS1_16FlashAttnFwdSm90INS1_25CollectiveMainloopFwdSm90ILi2EN4cute5tupleIJNS5_1CILi1EEES8_S8_EEENS6_IJNS7_ILi128EEENS7_ILi160EEENS7_ILi192EEEEEELi192ENS_12float_e4m3_tEfNS_4arch4Sm90ELb0ELb1ELb0ELb1ELb0ELb0ELb0ELb1ELb1ELb0ELb0ELb0EEENS1_21CollectiveEpilogueFwdINS6_IJSA_SC_SB_EEES9_NS_10bfloat16_tESG_Li256ELb1ELb0ELb0ELb1EEENS1_36VarlenDynamicPersistentTileSchedulerILi128ELi160ELi256ELi128ELb0ELb0ELb1ELb1ELb0ELb1EEEEEEEEEvNT_6ParamsE --------------------------
	.section	.text._ZN7cutlass13device_kernelIN5flash11enable_sm90INS1_16FlashAttnFwdSm90INS1_25CollectiveMainloopFwdSm90ILi2EN4cute5tupleIJNS5_1CILi1EEES8_S8_EEENS6_IJNS7_ILi128EEENS7_ILi160EEENS7_ILi192EEEEEELi192ENS_12float_e4m3_tEfNS_4arch4Sm90ELb0ELb1ELb0ELb1ELb0ELb0ELb0ELb1ELb1ELb0ELb0ELb0EEENS1_21CollectiveEpilogueFwdINS6_IJSA_SC_SB_EEES9_NS_10bfloat16_tESG_Li256ELb1ELb0ELb0ELb1EEENS1_36VarlenDynamicPersistentTileSchedulerILi128ELi160ELi256ELi128ELb0ELb0ELb1ELb1ELb0ELb1EEEEEEEEEvNT_6ParamsE,"ax",@progbits
	.align	128
.text._ZN7cutlass13device_kernelIN5flash11enable_sm90INS1_16FlashAttnFwdSm90INS1_25CollectiveMainloopFwdSm90ILi2EN4cute5tupleIJNS5_1CILi1EEES8_S8_EEENS6_IJNS7_ILi128EEENS7_ILi160EEENS7_ILi192EEEEEELi192ENS_12float_e4m3_tEfNS_4arch4Sm90ELb0ELb1ELb0ELb1ELb0ELb0ELb0ELb1ELb1ELb0ELb0ELb0EEENS1_21CollectiveEpilogueFwdINS6_IJSA_SC_SB_EEES9_NS_10bfloat16_tESG_Li256ELb1ELb0ELb0ELb1EEENS1_36VarlenDynamicPersistentTileSchedulerILi128ELi160ELi256ELi128ELb0ELb0ELb1ELb1ELb0ELb1EEEEEEEEEvNT_6ParamsE:
        .type           _ZN7cutlass13device_kernelIN5flash11enable_sm90INS1_16FlashAttnFwdSm90INS1_25CollectiveMainloopFwdSm90ILi2EN4cute5tupleIJNS5_1CILi1EEES8_S8_EEENS6_IJNS7_ILi128EEENS7_ILi160EEENS7_ILi192EEEEEELi192ENS_12float_e4m3_tEfNS_4arch4Sm90ELb0ELb1ELb0ELb1ELb0ELb0ELb0ELb1ELb1ELb0ELb0ELb0EEENS1_21CollectiveEpilogueFwdINS6_IJSA_SC_SB_EEES9_NS_10bfloat16_tESG_Li256ELb1ELb0ELb0ELb1EEENS1_36VarlenDynamicPersistentTileSchedulerILi128ELi160ELi256ELi128ELb0ELb0ELb1ELb1ELb0ELb1EEEEEEEEEvNT_6ParamsE,@function
        .size           _ZN7cutlass13device_kernelIN5flash11enable_sm90INS1_16FlashAttnFwdSm90INS1_25CollectiveMainloopFwdSm90ILi2EN4cute5tupleIJNS5_1CILi1EEES8_S8_EEENS6_IJNS7_ILi128EEENS7_ILi160EEENS7_ILi192EEEEEELi192ENS_12float_e4m3_tEfNS_4arch4Sm90ELb0ELb1ELb0ELb1ELb0ELb0ELb0ELb1ELb1ELb0ELb0ELb0EEENS1_21CollectiveEpilogueFwdINS6_IJSA_SC_SB_EEES9_NS_10bfloat16_tESG_Li256ELb1ELb0ELb0ELb1EEENS1_36VarlenDynamicPersistentTileSchedulerILi128ELi160ELi256ELi128ELb0ELb0ELb1ELb1ELb0ELb1EEEEEEEEEvNT_6ParamsE,(.L_x_15 - _ZN7cutlass13device_kernelIN5flash11enable_sm90INS1_16FlashAttnFwdSm90INS1_25CollectiveMainloopFwdSm90ILi2EN4cute5tupleIJNS5_1CILi1EEES8_S8_EEENS6_IJNS7_ILi128EEENS7_ILi160EEENS7_ILi192EEEEEELi192ENS_12float_e4m3_tEfNS_4arch4Sm90ELb0ELb1ELb0ELb1ELb0ELb0ELb0ELb1ELb1ELb0ELb0ELb0EEENS1_21CollectiveEpilogueFwdINS6_IJSA_SC_SB_EEES9_NS_10bfloat16_tESG_Li256ELb1ELb0ELb0ELb1EEENS1_36VarlenDynamicPersistentTileSchedulerILi128ELi160ELi256ELi128ELb0ELb0ELb1ELb1ELb0ELb1EEEEEEEEEvNT_6ParamsE)
        .other          _ZN7cutlass13device_kernelIN5flash11enable_sm90INS1_16FlashAttnFwdSm90INS1_25CollectiveMainloopFwdSm90ILi2EN4cute5tupleIJNS5_1CILi1EEES8_S8_EEENS6_IJNS7_ILi128EEENS7_ILi160EEENS7_ILi192EEEEEELi192ENS_12float_e4m3_tEfNS_4arch4Sm90ELb0ELb1ELb0ELb1ELb0ELb0ELb0ELb1ELb1ELb0ELb0ELb0EEENS1_21CollectiveEpilogueFwdINS6_IJSA_SC_SB_EEES9_NS_10bfloat16_tESG_Li256ELb1ELb0ELb0ELb1EEENS1_36VarlenDynamicPersistentTileSchedulerILi128ELi160ELi256ELi128ELb0ELb0ELb1ELb1ELb0ELb1EEEEEEEEEvNT_6ParamsE,@"STO_CUDA_ENTRY STV_DEFAULT"
_ZN7cutlass13device_kernelIN5flash11enable_sm90INS1_16FlashAttnFwdSm90INS1_25CollectiveMainloopFwdSm90ILi2EN4cute5tupleIJNS5_1CILi1EEES8_S8_EEENS6_IJNS7_ILi128EEENS7_ILi160EEENS7_ILi192EEEEEELi192ENS_12float_e4m3_tEfNS_4arch4Sm90ELb0ELb1ELb0ELb1ELb0ELb0ELb0ELb1ELb1ELb0ELb0ELb0EEENS1_21CollectiveEpilogueFwdINS6_IJSA_SC_SB_EEES9_NS_10bfloat16_tESG_Li256ELb1ELb0ELb0ELb1EEENS1_36VarlenDynamicPersistentTileSchedulerILi128ELi160ELi256ELi128ELb0ELb0ELb1ELb1ELb0ELb1EEEEEEEEEvNT_6ParamsE:
[----:B------:R-:W-:Y:S01]  /*0000*/  LDC R1, c[0x0][0x37c] ;  /* 0x0000df00ff017b82 */ /* 0x000fe20000000800 */
[----:B------:R-:W-:Y:S05]  /*0010*/  EXIT ;  /* 0x000000000000794d */ /* 0x000fea0003800000 */
.L_x_5:
        /* <DEDUP_REMOVED lines=14> */
.L_x_15:


//--------------------- .text._ZN7cutlass13device_kernelIN5flash11enable_sm90INS1_16FlashAttnFwdSm90INS1_25CollectiveMainloopFwdSm90ILi2EN4cute5tupleIJNS5_1CILi1EEES8_S8_EEENS6_IJNS7_ILi128EEENS7_ILi160EEENS7_ILi192EEEEEELi192ENS_12float_e4m3_tEfNS_4arch4Sm90ELb0ELb1ELb0ELb1ELb0ELb1ELb0ELb1ELb1ELb0ELb0ELb0EEENS1_21CollectiveEpilogueFwdINS6_IJSA_SC_SB_EEES9_NS_10bfloat16_tESG_Li256ELb1ELb0ELb0ELb1EEENS1_36VarlenDynamicPersistentTileSchedulerILi128ELi160ELi256ELi128ELb0ELb0ELb1ELb1ELb0ELb1EEEEEEEEEvNT_6ParamsE --------------------------
	.section	.text._ZN7cutlass13device_kernelIN5flash11enable_sm90INS1_16FlashAttnFwdSm90INS1_25CollectiveMainloopFwdSm90ILi2EN4cute5tupleIJNS5_1CILi1EEES8_S8_EEENS6_IJNS7_ILi128EEENS7_ILi160EEENS7_ILi192EEEEEELi192ENS_12float_e4m3_tEfNS_4arch4Sm90ELb0ELb1ELb0ELb1ELb0ELb1ELb0ELb1ELb1ELb0ELb0ELb0EEENS1_21CollectiveEpilogueFwdINS6_IJSA_SC_SB_EEES9_NS_10bfloat16_tESG_Li256ELb1ELb0ELb0ELb1EEENS1_36VarlenDynamicPersistentTileSchedulerILi128ELi160ELi256ELi128ELb0ELb0ELb1ELb1ELb0ELb1EEEEEEEEEvNT_6ParamsE,"ax",@progbits
	.align	128
.text._ZN7cutlass13device_kernelIN5flash11enable_sm90INS1_16FlashAttnFwdSm90INS1_25CollectiveMainloopFwdSm90ILi2EN4cute5tupleIJNS5_1CILi1EEES8_S8_EEENS6_IJNS7_ILi128EEENS7_ILi160EEENS7_ILi192EEEEEELi192ENS_12float_e4m3_tEfNS_4arch4Sm90ELb0ELb1ELb0ELb1ELb0ELb1ELb0ELb1ELb1ELb0ELb0ELb0EEENS1_21CollectiveEpilogueFwdINS6_IJSA_SC_SB_EEES9_NS_10bfloat16_tESG_Li256ELb1ELb0ELb0ELb1EEENS1_36VarlenDynamicPersistentTileSchedulerILi128ELi160ELi256ELi128ELb0ELb0ELb1ELb1ELb0ELb1EEEEEEEEEvNT_6ParamsE:
        .type           _ZN7cutlass13device_kernelIN5flash11enable_sm90INS1_16FlashAttnFwdSm90INS1_25CollectiveMainloopFwdSm90ILi2EN4cute5tupleIJNS5_1CILi1EEES8_S8_EEENS6_IJNS7_ILi128EEENS7_ILi160EEENS7_ILi192EEEEEELi192ENS_12float_e4m3_tEfNS_4arch4Sm90ELb0ELb1ELb0ELb1ELb0ELb1ELb0ELb1ELb1ELb0ELb0ELb0EEENS1_21CollectiveEpilogueFwdINS6_IJSA_SC_SB_EEES9_NS_10bfloat16_tESG_Li256ELb1ELb0ELb0ELb1EEENS1_36VarlenDynamicPersistentTileSchedulerILi128ELi160ELi256ELi128ELb0ELb0ELb1ELb1ELb0ELb1EEEEEEEEEvNT_6ParamsE,@function
        .size           _ZN7cutlass13device_kernelIN5flash11enable_sm90INS1_16FlashAttnFwdSm90INS1_25CollectiveMainloopFwdSm90ILi2EN4cute5tupleIJNS5_1CILi1EEES8_S8_EEENS6_IJNS7_ILi128EEENS7_ILi160EEENS7_ILi192EEEEEELi192ENS_12float_e4m3_tEfNS_4arch4Sm90ELb0ELb1ELb0ELb1ELb0ELb1ELb0ELb1ELb1ELb0ELb0ELb0EEENS1_21CollectiveEpilogueFwdINS6_IJSA_SC_SB_EEES9_NS_10bfloat16_tESG_Li256ELb1ELb0ELb0ELb1EEENS1_36VarlenDynamicPersistentTileSchedulerILi128ELi160ELi256ELi128ELb0ELb0ELb1ELb1ELb0ELb1EEEEEEEEEvNT_6ParamsE,(.L_x_16 - _ZN7cutlass13device_kernelIN5flash11enable_sm90INS1_16FlashAttnFwdSm90INS1_25CollectiveMainloopFwdSm90ILi2EN4cute5tupleIJNS5_1CILi1EEES8_S8_EEENS6_IJNS7_ILi128EEENS7_ILi160EEENS7_ILi192EEEEEELi192ENS_12float_e4m3_tEfNS_4arch4Sm90ELb0ELb1ELb0ELb1ELb0ELb1ELb0ELb1ELb1ELb0ELb0ELb0EEENS1_21CollectiveEpilogueFwdINS6_IJSA_SC_SB_EEES9_NS_10bfloat16_tESG_Li256ELb1ELb0ELb0ELb1EEENS1_36VarlenDynamicPersistentTileSchedulerILi128ELi160ELi256ELi128ELb0ELb0ELb1ELb1ELb0ELb1EEEEEEEEEvNT_6ParamsE)
        .other          _ZN7cutlass13device_kernelIN5flash11enable_sm90INS1_16FlashAttnFwdSm90INS1_25CollectiveMainloopFwdSm90ILi2EN4cute5tupleIJNS5_1CILi1EEES8_S8_EEENS6_IJNS7_ILi128EEENS7_ILi160EEENS7_ILi192EEEEEELi192ENS_12float_e4m3_tEfNS_4arch4Sm90ELb0ELb1ELb0ELb1ELb0ELb1ELb0ELb1ELb1ELb0ELb0ELb0EEENS1_21CollectiveEpilogueFwdINS6_IJSA_SC_SB_EEES9_NS_10bfloat16_tESG_Li256ELb1ELb0ELb0ELb1EEENS1_36VarlenDynamicPersistentTileSchedulerILi128ELi160ELi256ELi128ELb0ELb0ELb1ELb1ELb0ELb1EEEEEEEEEvNT_6ParamsE,@"STO_CUDA_ENTRY STV_DEFAULT"
_ZN7cutlass13device_kernelIN5flash11enable_sm90INS1_16FlashAttnFwdSm90INS1_25CollectiveMainloopFwdSm90ILi2EN4cute5tupleIJNS5_1CILi1EEES8_S8_EEENS6_IJNS7_ILi128EEENS7_ILi160EEENS7_ILi192EEEEEELi192ENS_12float_e4m3_tEfNS_4arch4Sm90ELb0ELb1ELb0ELb1ELb0ELb1ELb0ELb1ELb1ELb0ELb0ELb0EEENS1_21CollectiveEpilogueFwdINS6_IJSA_SC_SB_EEES9_NS_10bfloat16_tESG_Li256ELb1ELb0ELb0ELb1EEENS1_36VarlenDynamicPersistentTileSchedulerILi128ELi160ELi256ELi128ELb0ELb0ELb1ELb1ELb0ELb1EEEEEEEEEvNT_6ParamsE:
[----:B------:R-:W-:Y:S01]  /*0000*/  LDC R1, c[0x0][0x37c] ;  /* 0x0000df00ff017b82 */ /* 0x000fe20000000800 */
[----:B------:R-:W-:Y:S05]  /*0010*/  EXIT ;  /* 0x000000000000794d */ /* 0x000fea0003800000 */
.L_x_6:
        /* <DEDUP_REMOVED lines=14> */
.L_x_16:


//--------------------- .text._ZN7cutlass13device_kernelIN5flash11enable_sm90INS1_16FlashAttnFwdSm90INS1_25CollectiveMainloopFwdSm90ILi2EN4cute5tupleIJNS5_1CILi1EEES8_S8_EEENS6_IJNS7_ILi128EEENS7_ILi160EEENS7_ILi192EEEEEELi192ENS_12float_e4m3_tEfNS_4arch4Sm90ELb1ELb0ELb0ELb0ELb0ELb0ELb0ELb1ELb1ELb0ELb0ELb0EEENS1_21CollectiveEpilogueFwdINS6_IJSA_SC_SB_EEES9_NS_10bfloat16_tESG_Li256ELb0ELb0ELb0ELb1EEENS1_30DynamicPersistentTileSchedulerILi256ELi128ELb0ELb0ELb1EEEEEEEEEvNT_6ParamsE --------------------------
	.section	.text._ZN7cutlass13device_kernelIN5flash11enable_sm90INS1_16FlashAttnFwdSm90INS1_25CollectiveMainloopFwdSm90ILi2EN4cute5tupleIJNS5_1CILi1EEES8_S8_EEENS6_IJNS7_ILi128EEENS7_ILi160EEENS7_ILi192EEEEEELi192ENS_12float_e4m3_tEfNS_4arch4Sm90ELb1ELb0ELb0ELb0ELb0ELb0ELb0ELb1ELb1ELb0ELb0ELb0EEENS1_21CollectiveEpilogueFwdINS6_IJSA_SC_SB_EEES9_NS_10bfloat16_tESG_Li256ELb0ELb0ELb0ELb1EEENS1_30DynamicPersistentTileSchedulerILi256ELi128ELb0ELb0ELb1EEEEEEEEEvNT_6ParamsE,"ax",@progbits
	.align	128
.text._ZN7cutlass13device_kernelIN5flash11enable_sm90INS1_16FlashAttnFwdSm90INS1_25CollectiveMainloopFwdSm90ILi2EN4cute5tupleIJNS5_1CILi1EEES8_S8_EEENS6_IJNS7_ILi128EEENS7_ILi160EEENS7_ILi192EEEEEELi192ENS_12float_e4m3_tEfNS_4arch4Sm90ELb1ELb0ELb0ELb0ELb0ELb0ELb0ELb1ELb1ELb0ELb0ELb0EEENS1_21CollectiveEpilogueFwdINS6_IJSA_SC_SB_EEES9_NS_10bfloat16_tESG_Li256ELb0ELb0ELb0ELb1EEENS1_30DynamicPersistentTileSchedulerILi256ELi128ELb0ELb0ELb1EEEEEEEEEvNT_6ParamsE:
        .type           _ZN7cutlass13device_kernelIN5flash11enable_sm90INS1_16FlashAttnFwdSm90INS1_25CollectiveMainloopFwdSm90ILi2EN4cute5tupleIJNS5_1CILi1EEES8_S8_EEENS6_IJNS7_ILi128EEENS7_ILi160EEENS7_ILi192EEEEEELi192ENS_12float_e4m3_tEfNS_4arch4Sm90ELb1ELb0ELb0ELb0ELb0ELb0ELb0ELb1ELb1ELb0ELb0ELb0EEENS1_21CollectiveEpilogueFwdINS6_IJSA_SC_SB_EEES9_NS_10bfloat16_tESG_Li256ELb0ELb0ELb0ELb1EEENS1_30DynamicPersistentTileSchedulerILi256ELi128ELb0ELb0ELb1EEEEEEEEEvNT_6ParamsE,@function
        .size           _ZN7cutlass13device_kernelIN5flash11enable_sm90INS1_16FlashAttnFwdSm90INS1_25CollectiveMainloopFwdSm90ILi2EN4cute5tupleIJNS5_1CILi1EEES8_S8_EEENS6_IJNS7_ILi128EEENS7_ILi160EEENS7_ILi192EEEEEELi192ENS_12float_e4m3_tEfNS_4arch4Sm90ELb1ELb0ELb0ELb0ELb0ELb0ELb0ELb1ELb1ELb0ELb0ELb0EEENS1_21CollectiveEpilogueFwdINS6_IJSA_SC_SB_EEES9_NS_10bfloat16_tESG_Li256ELb0ELb0ELb0ELb1EEENS1_30DynamicPersistentTileSchedulerILi256ELi128ELb0ELb0ELb1EEEEEEEEEvNT_6ParamsE,(.L_x_17 - _ZN7cutlass13device_kernelIN5flash11enable_sm90INS1_16FlashAttnFwdSm90INS1_25CollectiveMainloopFwdSm90ILi2EN4cute5tupleIJNS5_1CILi1EEES8_S8_EEENS6_IJNS7_ILi128EEENS7_ILi160EEENS7_ILi192EEEEEELi192ENS_12float_e4m3_tEfNS_4arch4Sm90ELb1ELb0ELb0ELb0ELb0ELb0ELb0ELb1ELb1ELb0ELb0ELb0EEENS1_21CollectiveEpilogueFwdINS6_IJSA_SC_SB_EEES9_NS_10bfloat16_tESG_Li256ELb0ELb0ELb0ELb1EEENS1_30DynamicPersistentTileSchedulerILi256ELi128ELb0ELb0ELb1EEEEEEEEEvNT_6ParamsE)
        .other          _ZN7cutlass13device_kernelIN5flash11enable_sm90INS1_16FlashAttnFwdSm90INS1_25CollectiveMainloopFwdSm90ILi2EN4cute5tupleIJNS5_1CILi1EEES8_S8_EEENS6_IJNS7_ILi128EEENS7_ILi160EEENS7_ILi192EEEEEELi192ENS_12float_e4m3_tEfNS_4arch4Sm90ELb1ELb0ELb0ELb0ELb0ELb0ELb0ELb1ELb1ELb0ELb0ELb0EEENS1_21CollectiveEpilogueFwdINS6_IJSA_SC_SB_EEES9_NS_10bfloat16_tESG_Li256ELb0ELb0ELb0ELb1EEENS1_30DynamicPersistentTileSchedulerILi256ELi128ELb0ELb0ELb1EEEEEEEEEvNT_6ParamsE,@"STO_CUDA_ENTRY STV_DEFAULT"
_ZN7cutlass13device_kernelIN5flash11enable_sm90INS1_16FlashAttnFwdSm90INS1_25CollectiveMainloopFwdSm90ILi2EN4cute5tupleIJNS5_1CILi1EEES8_S8_EEENS6_IJNS7_ILi128EEENS7_ILi160EEENS7_ILi192EEEEEELi192ENS_12float_e4m3_tEfNS_4arch4Sm90ELb1ELb0ELb0ELb0ELb0ELb0ELb0ELb1ELb1ELb0ELb0ELb0EEENS1_21CollectiveEpilogueFwdINS6_IJSA_SC_SB_EEES9_NS_10bfloat16_tESG_Li256ELb0ELb0ELb0ELb1EEENS1_30DynamicPersistentTileSchedulerILi256ELi128ELb0ELb0ELb1EEEEEEEEEvNT_6ParamsE:
[----:B------:R-:W-:Y:S01]  /*0000*/  LDC R1, c[0x0][0x37c] ;  /* 0x0000df00ff017b82 */ /* 0x000fe20000000800 */
[----:B------:R-:W-:Y:S05]  /*0010*/  EXIT ;  /* 0x000000000000794d */ /* 0x000fea0003800000 */
.L_x_7:
        /* <DEDUP_REMOVED lines=14> */
.L_x_17:


//--------------------- .text._ZN7cutlass13device_kernelIN5flash11enable_sm90INS1_16FlashAttnFwdSm90INS1_25CollectiveMainloopFwdSm90ILi2EN4cute5tupleIJNS5_1CILi1EEES8_S8_EEENS6_IJNS7_ILi128EEENS7_ILi160EEENS7_ILi192EEEEEELi192ENS_12float_e4m3_tEfNS_4arch4Sm90ELb1ELb0ELb0ELb1ELb0ELb0ELb0ELb1ELb1ELb0ELb0ELb0EEENS1_21CollectiveEpilogueFwdINS6_IJSA_SC_SB_EEES9_NS_10bfloat16_tESG_Li256ELb1ELb0ELb0ELb1EEENS1_36VarlenDynamicPersistentTileSchedulerILi128ELi160ELi256ELi128ELb0ELb0ELb1ELb1ELb1ELb1EEEEEEEEEvNT_6ParamsE --------------------------
	.section	.text._ZN7cutlass13device_kernelIN5flash11enable_sm90INS1_16FlashAttnFwdSm90INS1_25CollectiveMainloopFwdSm90ILi2EN4cute5tupleIJNS5_1CILi1EEES8_S8_EEENS6_IJNS7_ILi128EEENS7_ILi160EEENS7_ILi192EEEEEELi192ENS_12float_e4m3_tEfNS_4arch4Sm90ELb1ELb0ELb0ELb1ELb0ELb0ELb0ELb1ELb1ELb0ELb0ELb0EEENS1_21CollectiveEpilogueFwdINS6_IJSA_SC_SB_EEES9_NS_10bfloat16_tESG_Li256ELb1ELb0ELb0ELb1EEENS1_36VarlenDynamicPersistentTileSchedulerILi128ELi160ELi256ELi128ELb0ELb0ELb1ELb1ELb1ELb1EEEEEEEEEvNT_6ParamsE,"ax",@progbits
	.align	128
.text._ZN7cutlass13device_kernelIN5flash11enable_sm90INS1_16FlashAttnFwdSm90INS1_25CollectiveMainloopFwdSm90ILi2EN4cute5tupleIJNS5_1CILi1EEES8_S8_EEENS6_IJNS7_ILi128EEENS7_ILi160EEENS7_ILi192EEEEEELi192ENS_12float_e4m3_tEfNS_4arch4Sm90ELb1ELb0ELb0ELb1ELb0ELb0ELb0ELb1ELb1ELb0ELb0ELb0EEENS1_21CollectiveEpilogueFwdINS6_IJSA_SC_SB_EEES9_NS_10bfloat16_tESG_Li256ELb1ELb0ELb0ELb1EEENS1_36VarlenDynamicPersistentTileSchedulerILi128ELi160ELi256ELi128ELb0ELb0ELb1ELb1ELb1ELb1EEEEEEEEEvNT_6ParamsE:
        .type           _ZN7cutlass13device_kernelIN5flash11enable_sm90INS1_16FlashAttnFwdSm90INS1_25CollectiveMainloopFwdSm90ILi2EN4cute5tupleIJNS5_1CILi1EEES8_S8_EEENS6_IJNS7_ILi128EEENS7_ILi160EEENS7_ILi192EEEEEELi192ENS_12float_e4m3_tEfNS_4arch4Sm90ELb1ELb0ELb0ELb1ELb0ELb0ELb0ELb1ELb1ELb0ELb0ELb0EEENS1_21CollectiveEpilogueFwdINS6_IJSA_SC_SB_EEES9_NS_10bfloat16_tESG_Li256ELb1ELb0ELb0ELb1EEENS1_36VarlenDynamicPersistentTileSchedulerILi128ELi160ELi256ELi128ELb0ELb0ELb1ELb1ELb1ELb1EEEEEEEEEvNT_6ParamsE,@function
        .size           _ZN7cutlass13device_kernelIN5flash11enable_sm90INS1_16FlashAttnFwdSm90INS1_25CollectiveMainloopFwdSm90ILi2EN4cute5tupleIJNS5_1CILi1EEES8_S8_EEENS6_IJNS7_ILi128EEENS7_ILi160EEENS7_ILi192EEEEEELi192ENS_12float_e4m3_tEfNS_4arch4Sm90ELb1ELb0ELb0ELb1ELb0ELb0ELb0ELb1ELb1ELb0ELb0ELb0EEENS1_21CollectiveEpilogueFwdINS6_IJSA_SC_SB_EEES9_NS_10bfloat16_tESG_Li256ELb1ELb0ELb0ELb1EEENS1_36VarlenDynamicPersistentTileSchedulerILi128ELi160ELi256ELi128ELb0ELb0ELb1ELb1ELb1ELb1EEEEEEEEEvNT_6ParamsE,(.L_x_18 - _ZN7cutlass13device_kernelIN5flash11enable_sm90INS1_16FlashAttnFwdSm90INS1_25CollectiveMainloopFwdSm90ILi2EN4cute5tupleIJNS5_1CILi1EEES8_S8_EEENS6_IJNS7_ILi128EEENS7_ILi160EEENS7_ILi192EEEEEELi192ENS_12float_e4m3_tEfNS_4arch4Sm90ELb1ELb0ELb0ELb1ELb0ELb0ELb0ELb1ELb1ELb0ELb0ELb0EEENS1_21CollectiveEpilogueFwdINS6_IJSA_SC_SB_EEES9_NS_10bfloat16_tESG_Li256ELb1ELb0ELb0ELb1EEENS1_36VarlenDynamicPersistentTileSchedulerILi128ELi160ELi256ELi128ELb0ELb0ELb1ELb1ELb1ELb1EEEEEEEEEvNT_6ParamsE)
        .other          _ZN7cutlass13device_kernelIN5flash11enable_sm90INS1_16FlashAttnFwdSm90INS1_25CollectiveMainloopFwdSm90ILi2EN4cute5tupleIJNS5_1CILi1EEES8_S8_EEENS6_IJNS7_ILi128EEENS7_ILi160EEENS7_ILi192EEEEEELi192ENS_12float_e4m3_tEfNS_4arch4Sm90ELb1ELb0ELb0ELb1ELb0ELb0ELb0ELb1ELb1ELb0ELb0ELb0EEENS1_21CollectiveEpilogueFwdINS6_IJSA_SC_SB_EEES9_NS_10bfloat16_tESG_Li256ELb1ELb0ELb0ELb1EEENS1_36VarlenDynamicPersistentTileSchedulerILi128ELi160ELi256ELi128ELb0ELb0ELb1ELb1ELb1ELb1EEEEEEEEEvNT_6ParamsE,@"STO_CUDA_ENTRY STV_DEFAULT"
_ZN7cutlass13device_kernelIN5flash11enable_sm90INS1_16FlashAttnFwdSm90INS1_25CollectiveMainloopFwdSm90ILi2EN4cute5tupleIJNS5_1CILi1EEES8_S8_EEENS6_IJNS7_ILi128EEENS7_ILi160EEENS7_ILi192EEEEEELi192ENS_12float_e4m3_tEfNS_4arch4Sm90ELb1ELb0ELb0ELb1ELb0ELb0ELb0ELb1ELb1ELb0ELb0ELb0EEENS1_21CollectiveEpilogueFwdINS6_IJSA_SC_SB_EEES9_NS_10bfloat16_tESG_Li256ELb1ELb0ELb0ELb1EEENS1_36VarlenDynamicPersistentTileSchedulerILi128ELi160ELi256ELi128ELb0ELb0ELb1ELb1ELb1ELb1EEEEEEEEEvNT_6ParamsE:
[----:B------:R-:W-:Y:S01]  /*0000*/  LDC R1, c[0x0][0x37c] ;  /* 0x0000df00ff017b82 */ /* 0x000fe20000000800 */
[----:B------:R-:W-:Y:S05]  /*0010*/  EXIT ;  /* 0x000000000000794d */ /* 0x000fea0003800000 */
.L_x_8:
        /* <DEDUP_REMOVED lines=14> */
.L_x_18:


//--------------------- .text._ZN7cutlass13device_kernelIN5flash11enable_sm90INS1_16FlashAttnFwdSm90INS1_25CollectiveMainloopFwdSm90ILi2EN4cute5tupleIJNS5_1CILi1EEES8_S8_EEENS6_IJNS7_ILi128EEENS7_ILi160EEENS7_ILi192EEEEEELi192ENS_12float_e4m3_tEfNS_4arch4Sm90ELb1ELb0ELb0ELb1ELb0ELb1ELb0ELb1ELb1ELb0ELb0ELb0EEENS1_21CollectiveEpilogueFwdINS6_IJSA_SC_SB_EEES9_NS_10bfloat16_tESG_Li256ELb1ELb0ELb0ELb1EEENS1_36VarlenDynamicPersistentTileSchedulerILi128ELi160ELi256ELi128ELb0ELb0ELb1ELb1ELb1ELb1EEEEEEEEEvNT_6ParamsE --------------------------
	.section	.text._ZN7cutlass13device_kernelIN5flash11enable_sm90INS1_16FlashAttnFwdSm90INS1_25CollectiveMainloopFwdSm90ILi2EN4cute5tupleIJNS5_1CILi1EEES8_S8_EEENS6_IJNS7_ILi128EEENS7_ILi160EEENS7_ILi192EEEEEELi192ENS_12float_e4m3_tEfNS_4arch4Sm90ELb1ELb0ELb0ELb1ELb0ELb1ELb0ELb1ELb1ELb0ELb0ELb0EEENS1_21CollectiveEpilogueFwdINS6_IJSA_SC_SB_EEES9_NS_10bfloat16_tESG_Li256ELb1ELb0ELb0ELb1EEENS1_36VarlenDynamicPersistentTileSchedulerILi128ELi160ELi256ELi128ELb0ELb0ELb1ELb1ELb1ELb1EEEEEEEEEvNT_6ParamsE,"ax",@progbits
	.align	128
.text._ZN7cutlass13device_kernelIN5flash11enable_sm90INS1_16FlashAttnFwdSm90INS1_25CollectiveMainloopFwdSm90ILi2EN4cute5tupleIJNS5_1CILi1EEES8_S8_EEENS6_IJNS7_ILi128EEENS7_ILi160EEENS7_ILi192EEEEEELi192ENS_12float_e4m3_tEfNS_4arch4Sm90ELb1ELb0ELb0ELb1ELb0ELb1ELb0ELb1ELb1ELb0ELb0ELb0EEENS1_21CollectiveEpilogueFwdINS6_IJSA_SC_SB_EEES9_NS_10bfloat16_tESG_Li256ELb1ELb0ELb0ELb1EEENS1_36VarlenDynamicPersistentTileSchedulerILi128ELi160ELi256ELi128ELb0ELb0ELb1ELb1ELb1ELb1EEEEEEEEEvNT_6ParamsE:
        .type           _ZN7cutlass13device_kernelIN5flash11enable_sm90INS1_16FlashAttnFwdSm90INS1_25CollectiveMainloopFwdSm90ILi2EN4cute5tupleIJNS5_1CILi1EEES8_S8_EEENS6_IJNS7_ILi128EEENS7_ILi160EEENS7_ILi192EEEEEELi192ENS_12float_e4m3_tEfNS_4arch4Sm90ELb1ELb0ELb0ELb1ELb0ELb1ELb0ELb1ELb1ELb0ELb0ELb0EEENS1_21CollectiveEpilogueFwdINS6_IJSA_SC_SB_EEES9_NS_10bfloat16_tESG_Li256ELb1ELb0ELb0ELb1EEENS1_36VarlenDynamicPersistentTileSchedulerILi128ELi160ELi256ELi128ELb0ELb0ELb1ELb1ELb1ELb1EEEEEEEEEvNT_6ParamsE,@function
        .size           _ZN7cutlass13device_kernelIN5flash11enable_sm90INS1_16FlashAttnFwdSm90INS1_25CollectiveMainloopFwdSm90ILi2EN4cute5tupleIJNS5_1CILi1EEES8_S8_EEENS6_IJNS7_ILi128EEENS7_ILi160EEENS7_ILi192EEEEEELi192ENS_12float_e4m3_tEfNS_4arch4Sm90ELb1ELb0ELb0ELb1ELb0ELb1ELb0ELb1ELb1ELb0ELb0ELb0EEENS1_21CollectiveEpilogueFwdINS6_IJSA_SC_SB_EEES9_NS_10bfloat16_tESG_Li256ELb1ELb0ELb0ELb1EEENS1_36VarlenDynamicPersistentTileSchedulerILi128ELi160ELi256ELi128ELb0ELb0ELb1ELb1ELb1ELb1EEEEEEEEEvNT_6ParamsE,(.L_x_19 - _ZN7cutlass13device_kernelIN5flash11enable_sm90INS1_16FlashAttnFwdSm90INS1_25CollectiveMainloopFwdSm90ILi2EN4cute5tupleIJNS5_1CILi1EEES8_S8_EEENS6_IJNS7_ILi128EEENS7_ILi160EEENS7_ILi192EEEEEELi192ENS_12float_e4m3_tEfNS_4arch4Sm90ELb1ELb0ELb0ELb1ELb0ELb1ELb0ELb1ELb1ELb0ELb0ELb0EEENS1_21CollectiveEpilogueFwdINS6_IJSA_SC_SB_EEES9_NS_10bfloat16_tESG_Li256ELb1ELb0ELb0ELb1EEENS1_36VarlenDynamicPersistentTileSchedulerILi128ELi160ELi256ELi128ELb0ELb0ELb1ELb1ELb1ELb1EEEEEEEEEvNT_6ParamsE)
        .other          _ZN7cutlass13device_kernelIN5flash11enable_sm90INS1_16FlashAttnFwdSm90INS1_25CollectiveMainloopFwdSm90ILi2EN4cute5tupleIJNS5_1CILi1EEES8_S8_EEENS6_IJNS7_ILi128EEENS7_ILi160EEENS7_ILi192EEEEEELi192ENS_12float_e4m3_tEfNS_4arch4Sm90ELb1ELb0ELb0ELb1ELb0ELb1ELb0ELb1ELb1ELb0ELb0ELb0EEENS1_21CollectiveEpilogueFwdINS6_IJSA_SC_SB_EEES9_NS_10bfloat16_tESG_Li256ELb1ELb0ELb0ELb1EEENS1_36VarlenDynamicPersistentTileSchedulerILi128ELi160ELi256ELi128ELb0ELb0ELb1ELb1ELb1ELb1EEEEEEEEEvNT_6ParamsE,@"STO_CUDA_ENTRY STV_DEFAULT"
_ZN7cutlass13device_kernelIN5flash11enable_sm90INS1_16FlashAttnFwdSm90INS1_25CollectiveMainloopFwdSm90ILi2EN4cute5tupleIJNS5_1CILi1EEES8_S8_EEENS6_IJNS7_ILi128EEENS7_ILi160EEENS7_ILi192EEEEEELi192ENS_12float_e4m3_tEfNS_4arch4Sm90ELb1ELb0ELb0ELb1ELb0ELb1ELb0ELb1ELb1ELb0ELb0ELb0EEENS1_21CollectiveEpilogueFwdINS6_IJSA_SC_SB_EEES9_NS_10bfloat16_tESG_Li256ELb1ELb0ELb0ELb1EEENS1_36VarlenDynamicPersistentTileSchedulerILi128ELi160ELi256ELi128ELb0ELb0ELb1ELb1ELb1ELb1EEEEEEEEEvNT_6ParamsE:
[----:B------:R-:W-:Y:S01]  /*0000*/  LDC R1, c[0x0][0x37c] ;  /* 0x0000df00ff017b82 */ /* 0x000fe20000000800 */
[----:B------:R-:W-:Y:S05]  /*0010*/  EXIT ;  /* 0x000000000000794d */ /* 0x000fea0003800000 */
.L_x_9:
        /* <DEDUP_REMOVED lines=14> */
.L_x_19:


//--------------------- .nv.shared.reserved.0     --------------------------
	.section	.nv.shared.reserved.0,"aw",@nobits
	.weak		__nv_reservedSMEM_offset_0_alias
	.size		__nv_reservedSMEM_offset_0_alias, 0, 64
	.other		__nv_reservedSMEM_offset_0_alias,@"STO_CUDA_RESERVED_SHARED STV_DEFAULT"
__nv_reservedSMEM_offset_0_alias:
	.zero		0
	.zero		64


//--------------------- .nv.global                --------------------------
	.section	.nv.global,"aw",@nobits
.nv.global:
	.type		_ZN66_INTERNAL_cfa2b61c_30_flash_fwd_hdim192_e4m3_sm90_cu_21e1f8cb_30854cute1_E,@object
	.size		_ZN66_INTERNAL_cfa2b61c_30_flash_fwd_hdim192_e4m3_sm90_cu_21e1f8cb_30854cute1_E,(_ZN66_INTERNAL_cfa2b61c_30_flash_fwd_hdim192_e4m3_sm90_cu_21e1f8cb_30854cuda3std3__45__cpo6cbeginE - _ZN66_INTERNAL_cfa2b61c_30_flash_fwd_hdim192_e4m3_sm90_cu_21e1f8cb_30854cute1_E)
_ZN66_INTERNAL_cfa2b61c_30_flash_fwd_hdim192_e4m3_sm90_cu_21e1f8cb_30854cute1_E:
	.zero		1
	.type		_ZN66_INTERNAL_cfa2b61c_30_flash_fwd_hdim192_e4m3_sm90_cu_21e1f8cb_30854cuda3std3__45__cpo6cbeginE,@object
	.size		_ZN66_INTERNAL_cfa2b61c_30_flash_fwd_hdim192_e4m3_sm90_cu_21e1f8cb_30854cuda3std3__45__cpo6cbeginE,(_ZN66_INTERNAL_cfa2b61c_30_flash_fwd_hdim192_e4m3_sm90_cu_21e1f8cb_30854cuda3std3__48in_placeE - _ZN66_INTERNAL_cfa2b61c_30_flash_fwd_hdim192_e4m3_sm90_cu_21e1f8cb_30854cuda3std3__45__cpo6cbeginE)
_ZN66_INTERNAL_cfa2b61c_30_flash_fwd_hdim192_e4m3_sm90_cu_21e1f8cb_30854cuda3std3__45__cpo6cbeginE:
	.zero		1
	.type		_ZN66_INTERNAL_cfa2b61c_30_flash_fwd_hdim192_e4m3_sm90_cu_21e1f8cb_30854cuda3std3__48in_placeE,@object
	.size		_ZN66_INTERNAL_cfa2b61c_30_flash_fwd_hdim192_e4m3_sm90_cu_21e1f8cb_30854cuda3std3__48in_placeE,(_ZN66_INTERNAL_cfa2b61c_30_flash_fwd_hdim192_e4m3_sm90_cu_21e1f8cb_30854cuda3std6ranges3__45__cpo9iter_moveE - _ZN66_INTERNAL_cfa2b61c_30_flash_fwd_hdim192_e4m3_sm90_cu_21e1f8cb_30854cuda3std3__48in_placeE)
_ZN66_INTERNAL_cfa2b61c_30_flash_fwd_hdim192_e4m3_sm90_cu_21e1f8cb_30854cuda3std3__48in_placeE:
	.zero		1
	.type		_ZN66_INTERNAL_cfa2b61c_30_flash_fwd_hdim192_e4m3_sm90_cu_21e1f8cb_30854cuda3std6ranges3__45__cpo9iter_moveE,@object
	.size		_ZN66_INTERNAL_cfa2b61c_30_flash_fwd_hdim192_e4m3_sm90_cu_21e1f8cb_30854cuda3std6ranges3__45__cpo9iter_moveE,(_ZN66_INTERNAL_cfa2b61c_30_flash_fwd_hdim192_e4m3_sm90_cu_21e1f8cb_30854cuda3std3__45__cpo5beginE - _ZN66_INTERNAL_cfa2b61c_30_flash_fwd_hdim192_e4m3_sm90_cu_21e1f8cb_30854cuda3std6ranges3__45__cpo9iter_moveE)
_ZN66_INTERNAL_cfa2b61c_30_flash_fwd_hdim192_e4m3_sm90_cu_21e1f8cb_30854cuda3std6ranges3__45__cpo9iter_moveE:
	.zero		1
	.type		_ZN66_INTERNAL_cfa2b61c_30_flash_fwd_hdim192_e4m3_sm90_cu_21e1f8cb_30854cuda3std3__45__cpo5beginE,@object
	.size		_ZN66_INTERNAL_cfa2b61c_30_flash_fwd_hdim192_e4m3_sm90_cu_21e1f8cb_30854cuda3std3__45__cpo5beginE,(_ZN66_INTERNAL_cfa2b61c_30_flash_fwd_hdim192_e4m3_sm90_cu_21e1f8cb_30854cuda3std3__468_GLOBAL__N__cfa2b61c_30_flash_fwd_hdim192_e4m3_sm90_cu_21e1f8cb_30856ignoreE - _ZN66_INTERNAL_cfa2b61c_30_flash_fwd_hdim192_e4m3_sm90_cu_21e1f8cb_30854cuda3std3__45__cpo5beginE)
_ZN66_INTERNAL_cfa2b61c_30_flash_fwd_hdim192_e4m3_sm90_cu_21e1f8cb_30854cuda3std3__45__cpo5beginE:
	.zero		1
	.type		_ZN66_INTERNAL_cfa2b61c_30_flash_fwd_hdim192_e4m3_sm90_cu_21e1f8cb_30854cuda3std3__468_GLOBAL__N__cfa2b61c_30_flash_fwd_hdim192_e4m3_sm90_cu_21e1f8cb_30856ignoreE,@object
	.size		_ZN66_INTERNAL_cfa2b61c_30_flash_fwd_hdim192_e4m3_sm90_cu_21e1f8cb_30854cuda3std3__468_GLOBAL__N__cfa2b61c_30_flash_fwd_hdim192_e4m3_sm90_cu_21e1f8cb_30856ignoreE,(_ZN66_INTERNAL_cfa2b61c_30_flash_fwd_hdim192_e4m3_sm90_cu_21e1f8cb_30854cute7productE - _ZN66_INTERNAL_cfa2b61c_30_flash_fwd_hdim192_e4m3_sm90_cu_21e1f8cb_30854cuda3std3__468_GLOBAL__N__cfa2b61c_30_flash_fwd_hdim192_e4m3_sm90_cu_21e1f8cb_30856ignoreE)
_ZN66_INTERNAL_cfa2b61c_30_flash_fwd_hdim192_e4m3_sm90_cu_21e1f8cb_30854cuda3std3__468_GLOBAL__N__cfa2b61c_30_flash_fwd_hdim192_e4m3_sm90_cu_21e1f8cb_30856ignoreE:
	.zero		1
	.type		_ZN66_INTERNAL_cfa2b61c_30_flash_fwd_hdim192_e4m3_sm90_cu_21e1f8cb_30854cute7productE,@object
	.size		_ZN66_INTERNAL_cfa2b61c_30_flash_fwd_hdim192_e4m3_sm90_cu_21e1f8cb_30854cute7productE,(_ZN66_INTERNAL_cfa2b61c_30_flash_fwd_hdim192_e4m3_sm90_cu_21e1f8cb_30854cuda3std3__45__cpo3endE - _ZN66_INTERNAL_cfa2b61c_30_flash_fwd_hdim192_e4m3_sm90_cu_21e1f8cb_30854cute7productE)
_ZN66_INTERNAL_cfa2b61c_30_flash_fwd_hdim192_e4m3_sm90_cu_21e1f8cb_30854cute7productE:
	.zero		1
	.type		_ZN66_INTERNAL_cfa2b61c_30_flash_fwd_hdim192_e4m3_sm90_cu_21e1f8cb_30854cuda3std3__45__cpo3endE,@object
	.size		_ZN66_INTERNAL_cfa2b61c_30_flash_fwd_hdim192_e4m3_sm90_cu_21e1f8cb_30854cuda3std3__45__cpo3endE,(_ZN66_INTERNAL_cfa2b61c_30_flash_fwd_hdim192_e4m3_sm90_cu_21e1f8cb_30854cuda3std3__419piecewise_constructE - _ZN66_INTERNAL_cfa2b61c_30_flash_fwd_hdim192_e4m3_sm90_cu_21e1f8cb_30854cuda3std3__45__cpo3endE)
_ZN66_INTERNAL_cfa2b61c_30_flash_fwd_hdim192_e4m3_sm90_cu_21e1f8cb_30854cuda3std3__45__cpo3endE:
	.zero		1
	.type		_ZN66_INTERNAL_cfa2b61c_30_flash_fwd_hdim192_e4m3_sm90_cu_21e1f8cb_30854cuda3std3__419piecewise_constructE,@object
	.size		_ZN66_INTERNAL_cfa2b61c_30_flash_fwd_hdim192_e4m3_sm90_cu_21e1f8cb_30854cuda3std3__419piecewise_constructE,(_ZN66_INTERNAL_cfa2b61c_30_flash_fwd_hdim192_e4m3_sm90_cu_21e1f8cb_30854cuda3std3__45__cpo4cendE - _ZN66_INTERNAL_cfa2b61c_30_flash_fwd_hdim192_e4m3_sm90_cu_21e1f8cb_30854cuda3std3__419piecewise_constructE)
_ZN66_INTERNAL_cfa2b61c_30_flash_fwd_hdim192_e4m3_sm90_cu_21e1f8cb_30854cuda3std3__419piecewise_constructE:
	.zero		1
	.type		_ZN66_INTERNAL_cfa2b61c_30_flash_fwd_hdim192_e4m3_sm90_cu_21e1f8cb_30854cuda3std3__45__cpo4cendE,@object
	.size		_ZN66_INTERNAL_cfa2b61c_30_flash_fwd_hdim192_e4m3_sm90_cu_21e1f8cb_30854cuda3std3__45__cpo4cendE,(_ZN66_INTERNAL_cfa2b61c_30_flash_fwd_hdim192_e4m3_sm90_cu_21e1f8cb_30854cuda3std6ranges3__45__cpo4swapE - _ZN66_INTERNAL_cfa2b61c_30_flash_fwd_hdim192_e4m3_sm90_cu_21e1f8cb_30854cuda3std3__45__cpo4cendE)
_ZN66_INTERNAL_cfa2b61c_30_flash_fwd_hdim192_e4m3_sm90_cu_21e1f8cb_30854cuda3std3__45__cpo4cendE:
	.zero		1
	.type		_ZN66_INTERNAL_cfa2b61c_30_flash_fwd_hdim192_e4m3_sm90_cu_21e1f8cb_30854cuda3std6ranges3__45__cpo4swapE,@object
	.size		_ZN66_INTERNAL_cfa2b61c_30_flash_fwd_hdim192_e4m3_sm90_cu_21e1f8cb_30854cuda3std6ranges3__45__cpo4swapE,(.L_7 - _ZN66_INTERNAL_cfa2b61c_30_flash_fwd_hdim192_e4m3_sm90_cu_21e1f8cb_30854cuda3std6ranges3__45__cpo4swapE)
_ZN66_INTERNAL_cfa2b61c_30_flash_fwd_hdim192_e4m3_sm90_cu_21e1f8cb_30854cuda3std6ranges3__45__cpo4swapE:
	.zero		1
.L_7:


//--------------------- .nv.constant0._ZN7cutlass13device_kernelIN5flash11enable_sm90INS1_16FlashAttnFwdSm90INS1_25CollectiveMainloopFwdSm90ILi2EN4cute5tupleIJNS5_1CILi1EEES8_S8_EEENS6_IJNS7_ILi128EEENS7_ILi160EEENS7_ILi192EEEEEELi192ENS_12float_e4m3_tEfNS_4arch4Sm90ELb0ELb0ELb0ELb0ELb0ELb0ELb0ELb1ELb1ELb0ELb0ELb0EEENS1_21CollectiveEpilogueFwdINS6_IJSA_SC_SB_EEES9_NS_10bfloat16_tESG_Li256ELb0ELb0ELb0ELb1EEENS1_29StaticPersistentTileSchedulerILb0EEEEEEEEEvNT_6ParamsE --------------------------
	.section	.nv.constant0._ZN7cutlass13device_kernelIN5flash11enable_sm90INS1_16FlashAttnFwdSm90INS1_25CollectiveMainloopFwdSm90ILi2EN4cute5tupleIJNS5_1CILi1EEES8_S8_EEENS6_IJNS7_ILi128EEENS7_ILi160EEENS7_ILi192EEEEEELi192ENS_12float_e4m3_tEfNS_4arch4Sm90ELb0ELb0ELb0ELb0ELb0ELb0ELb0ELb1ELb1ELb0ELb0ELb0EEENS1_21CollectiveEpilogueFwdINS6_IJSA_SC_SB_EEES9_NS_10bfloat16_tESG_Li256ELb0ELb0ELb0ELb1EEENS1_29StaticPersistentTileSchedulerILb0EEEEEEEEEvNT_6ParamsE,"a",@progbits
	.sectionflags	@""
	.align	4
.nv.constant0._ZN7cutlass13device_kernelIN5flash11enable_sm90INS1_16FlashAttnFwdSm90INS1_25CollectiveMainloopFwdSm90ILi2EN4cute5tupleIJNS5_1CILi1EEES8_S8_EEENS6_IJNS7_ILi128EEENS7_ILi160EEENS7_ILi192EEEEEELi192ENS_12float_e4m3_tEfNS_4arch4Sm90ELb0ELb0ELb0ELb0ELb0ELb0ELb0ELb1ELb1ELb0ELb0ELb0EEENS1_21CollectiveEpilogueFwdINS6_IJSA_SC_SB_EEES9_NS_10bfloat16_tESG_Li256ELb0ELb0ELb0ELb1EEENS1_29StaticPersistentTileSchedulerILb0EEEEEEEEEvNT_6ParamsE:
	.zero		3840


//--------------------- .nv.constant0._ZN7cutlass13device_kernelIN5flash11enable_sm90INS1_16FlashAttnFwdSm90INS1_25CollectiveMainloopFwdSm90ILi2EN4cute5tupleIJNS5_1CILi2EEENS7_ILi1EEES9_EEENS6_IJNS7_ILi128EEENS7_ILi160EEENS7_ILi192EEEEEELi192ENS_12float_e4m3_tEfNS_4arch4Sm90ELb0ELb0ELb0ELb0ELb0ELb0ELb0ELb1ELb1ELb0ELb0ELb0EEENS1_21CollectiveEpilogueFwdINS6_IJSB_SD_SC_EEESA_NS_10bfloat16_tESH_Li256ELb0ELb0ELb0ELb1EEENS1_29StaticPersistentTileSchedulerILb0EEEEEEEEEvNT_6ParamsE --------------------------
	.section	.nv.constant0._ZN7cutlass13device_kernelIN5flash11enable_sm90INS1_16FlashAttnFwdSm90INS1_25CollectiveMainloopFwdSm90ILi2EN4cute5tupleIJNS5_1CILi2EEENS7_ILi1EEES9_EEENS6_IJNS7_ILi128EEENS7_ILi160EEENS7_ILi192EEEEEELi192ENS_12float_e4m3_tEfNS_4arch4Sm90ELb0ELb0ELb0ELb0ELb0ELb0ELb0ELb1ELb1ELb0ELb0ELb0EEENS1_21CollectiveEpilogueFwdINS6_IJSB_SD_SC_EEESA_NS_10bfloat16_tESH_Li256ELb0ELb0ELb0ELb1EEENS1_29StaticPersistentTileSchedulerILb0EEEEEEEEEvNT_6ParamsE,"a",@progbits
	.sectionflags	@""
	.align	4
.nv.constant0._ZN7cutlass13device_kernelIN5flash11enable_sm90INS1_16FlashAttnFwdSm90INS1_25CollectiveMainloopFwdSm90ILi2EN4cute5tupleIJNS5_1CILi2EEENS7_ILi1EEES9_EEENS6_IJNS7_ILi128EEENS7_ILi160EEENS7_ILi192EEEEEELi192ENS_12float_e4m3_tEfNS_4arch4Sm90ELb0ELb0ELb0ELb0ELb0ELb0ELb0ELb1ELb1ELb0ELb0ELb0EEENS1_21CollectiveEpilogueFwdINS6_IJSB_SD_SC_EEESA_NS_10bfloat16_tESH_Li256ELb0ELb0ELb0ELb1EEENS1_29StaticPersistentTileSchedulerILb0EEEEEEEEEvNT_6ParamsE:
	.zero		3840


//--------------------- .nv.constant0._ZN7cutlass13device_kernelIN5flash11enable_sm90INS1_16FlashAttnFwdSm90INS1_25CollectiveMainloopFwdSm90ILi2EN4cute5tupleIJNS5_1CILi1EEES8_S8_EEENS6_IJNS7_ILi128EEENS7_ILi160EEENS7_ILi192EEEEEELi192ENS_12float_e4m3_tEfNS_4arch4Sm90ELb0ELb0ELb0ELb1ELb0ELb0ELb0ELb1ELb1ELb0ELb0ELb0EEENS1_21CollectiveEpilogueFwdINS6_IJSA_SC_SB_EEES9_NS_10bfloat16_tESG_Li256ELb1ELb0ELb0ELb1EEENS1_36VarlenDynamicPersistentTileSchedulerILi128ELi160ELi256ELi128ELb0ELb0ELb1ELb0ELb1ELb1EEEEEEEEEvNT_6ParamsE --------------------------
	.section	.nv.constant0._ZN7cutlass13device_kernelIN5flash11enable_sm90INS1_16FlashAttnFwdSm90INS1_25CollectiveMainloopFwdSm90ILi2EN4cute5tupleIJNS5_1CILi1EEES8_S8_EEENS6_IJNS7_ILi128EEENS7_ILi160EEENS7_ILi192EEEEEELi192ENS_12float_e4m3_tEfNS_4arch4Sm90ELb0ELb0ELb0ELb1ELb0ELb0ELb0ELb1ELb1ELb0ELb0ELb0EEENS1_21CollectiveEpilogueFwdINS6_IJSA_SC_SB_EEES9_NS_10bfloat16_tESG_Li256ELb1ELb0ELb0ELb1EEENS1_36VarlenDynamicPersistentTileSchedulerILi128ELi160ELi256ELi128ELb0ELb0ELb1ELb0ELb1ELb1EEEEEEEEEvNT_6ParamsE,"a",@progbits
	.sectionflags	@""
	.align	4
.nv.constant0._ZN7cutlass13device_kernelIN5flash11enable_sm90INS1_16FlashAttnFwdSm90INS1_25CollectiveMainloopFwdSm90ILi2EN4cute5tupleIJNS5_1CILi1EEES8_S8_EEENS6_IJNS7_ILi128EEENS7_ILi160EEENS7_ILi192EEEEEELi192ENS_12float_e4m3_tEfNS_4arch4Sm90ELb0ELb0ELb0ELb1ELb0ELb0ELb0ELb1ELb1ELb0ELb0ELb0EEENS1_21CollectiveEpilogueFwdINS6_IJSA_SC_SB_EEES9_NS_10bfloat16_tESG_Li256ELb1ELb0ELb0ELb1EEENS1_36VarlenDynamicPersistentTileSchedulerILi128ELi160ELi256ELi128ELb0ELb0ELb1ELb0ELb1ELb1EEEEEEEEEvNT_6ParamsE:
	.zero		3456


//--------------------- .nv.constant0._ZN7cutlass13device_kernelIN5flash11enable_sm90INS1_16FlashAttnFwdSm90INS1_25CollectiveMainloopFwdSm90ILi2EN4cute5tupleIJNS5_1CILi1EEES8_S8_EEENS6_IJNS7_ILi128EEENS7_ILi160EEENS7_ILi192EEEEEELi192ENS_12float_e4m3_tEfNS_4arch4Sm90ELb0ELb0ELb0ELb1ELb0ELb1ELb0ELb1ELb1ELb0ELb0ELb0EEENS1_21CollectiveEpilogueFwdINS6_IJSA_SC_SB_EEES9_NS_10bfloat16_tESG_Li256ELb1ELb0ELb0ELb1EEENS1_36VarlenDynamicPersistentTileSchedulerILi128ELi160ELi256ELi128ELb0ELb0ELb1ELb0ELb1ELb1EEEEEEEEEvNT_6ParamsE --------------------------
	.section	.nv.constant0._ZN7cutlass13device_kernelIN5flash11enable_sm90INS1_16FlashAttnFwdSm90INS1_25CollectiveMainloopFwdSm90ILi2EN4cute5tupleIJNS5_1CILi1EEES8_S8_EEENS6_IJNS7_ILi128EEENS7_ILi160EEENS7_ILi192EEEEEELi192ENS_12float_e4m3_tEfNS_4arch4Sm90ELb0ELb0ELb0ELb1ELb0ELb1ELb0ELb1ELb1ELb0ELb0ELb0EEENS1_21CollectiveEpilogueFwdINS6_IJSA_SC_SB_EEES9_NS_10bfloat16_tESG_Li256ELb1ELb0ELb0ELb1EEENS1_36VarlenDynamicPersistentTileSchedulerILi128ELi160ELi256ELi128ELb0ELb0ELb1ELb0ELb1ELb1EEEEEEEEEvNT_6ParamsE,"a",@progbits
	.sectionflags	@""
	.align	4
.nv.constant0._ZN7cutlass13device_kernelIN5flash11enable_sm90INS1_16FlashAttnFwdSm90INS1_25CollectiveMainloopFwdSm90ILi2EN4cute5tupleIJNS5_1CILi1EEES8_S8_EEENS6_IJNS7_ILi128EEENS7_ILi160EEENS7_ILi192EEEEEELi192ENS_12float_e4m3_tEfNS_4arch4Sm90ELb0ELb0ELb0ELb1ELb0ELb1ELb0ELb1ELb1ELb0ELb0ELb0EEENS1_21CollectiveEpilogueFwdINS6_IJSA_SC_SB_EEES9_NS_10bfloat16_tESG_Li256ELb1ELb0ELb0ELb1EEENS1_36VarlenDynamicPersistentTileSchedulerILi128ELi160ELi256ELi128ELb0ELb0ELb1ELb0ELb1ELb1EEEEEEEEEvNT_6ParamsE:
	.zero		3456


//--------------------- .nv.constant0._ZN7cutlass13device_kernelIN5flash11enable_sm90INS1_16FlashAttnFwdSm90INS1_25CollectiveMainloopFwdSm90ILi2EN4cute5tupleIJNS5_1CILi1EEES8_S8_EEENS6_IJNS7_ILi128EEENS7_ILi160EEENS7_ILi192EEEEEELi192ENS_12float_e4m3_tEfNS_4arch4Sm90ELb0ELb1ELb0ELb0ELb0ELb0ELb0ELb1ELb1ELb0ELb0ELb0EEENS1_21CollectiveEpilogueFwdINS6_IJSA_SC_SB_EEES9_NS_10bfloat16_tESG_Li256ELb0ELb0ELb0ELb1EEENS1_30DynamicPersistentTileSchedulerILi256ELi128ELb0ELb0ELb1EEEEEEEEEvNT_6ParamsE --------------------------
	.section	.nv.constant0._ZN7cutlass13device_kernelIN5flash11enable_sm90INS1_16FlashAttnFwdSm90INS1_25CollectiveMainloopFwdSm90ILi2EN4cute5tupleIJNS5_1CILi1EEES8_S8_EEENS6_IJNS7_ILi128EEENS7_ILi160EEENS7_ILi192EEEEEELi192ENS_12float_e4m3_tEfNS_4arch4Sm90ELb0ELb1ELb0ELb0ELb0ELb0ELb0ELb1ELb1ELb0ELb0ELb0EEENS1_21CollectiveEpilogueFwdINS6_IJSA_SC_SB_EEES9_NS_10bfloat16_tESG_Li256ELb0ELb0ELb0ELb1EEENS1_30DynamicPersistentTileSchedulerILi256ELi128ELb0ELb0ELb1EEEEEEEEEvNT_6ParamsE,"a",@progbits
	.sectionflags	@""
	.align	4
.nv.constant0._ZN7cutlass13device_kernelIN5flash11enable_sm90INS1_16FlashAttnFwdSm90INS1_25CollectiveMainloopFwdSm90ILi2EN4cute5tupleIJNS5_1CILi1EEES8_S8_EEENS6_IJNS7_ILi128EEENS7_ILi160EEENS7_ILi192EEEEEELi192ENS_12float_e4m3_tEfNS_4arch4Sm90ELb0ELb1ELb0ELb0ELb0ELb0ELb0ELb1ELb1ELb0ELb0ELb0EEENS1_21CollectiveEpilogueFwdINS6_IJSA_SC_SB_EEES9_NS_10bfloat16_tESG_Li256ELb0ELb0ELb0ELb1EEENS1_30DynamicPersistentTileSchedulerILi256ELi128ELb0ELb0ELb1EEEEEEEEEvNT_6ParamsE:
	.zero		3840


//--------------------- .nv.constant0._ZN7cutlass13device_kernelIN5flash11enable_sm90INS1_16FlashAttnFwdSm90INS1_25CollectiveMainloopFwdSm90ILi2EN4cute5tupleIJNS5_1CILi1EEES8_S8_EEENS6_IJNS7_ILi128EEENS7_ILi160EEENS7_ILi192EEEEEELi192ENS_12float_e4m3_tEfNS_4arch4Sm90ELb0ELb1ELb0ELb1ELb0ELb0ELb0ELb1ELb1ELb0ELb0ELb0EEENS1_21CollectiveEpilogueFwdINS6_IJSA_SC_SB_EEES9_NS_10bfloat16_tESG_Li256ELb1ELb0ELb0ELb1EEENS1_36VarlenDynamicPersistentTileSchedulerILi128ELi160ELi256ELi128ELb0ELb0ELb1ELb1ELb0ELb1EEEEEEEEEvNT_6ParamsE --------------------------
	.section	.nv.constant0._ZN7cutlass13device_kernelIN5flash11enable_sm90INS1_16FlashAttnFwdSm90INS1_25CollectiveMainloopFwdSm90ILi2EN4cute5tupleIJNS5_1CILi1EEES8_S8_EEENS6_IJNS7_ILi128EEENS7_ILi160EEENS7_ILi192EEEEEELi192ENS_12float_e4m3_tEfNS_4arch4Sm90ELb0ELb1ELb0ELb1ELb0ELb0ELb0ELb1ELb1ELb0ELb0ELb0EEENS1_21CollectiveEpilogueFwdINS6_IJSA_SC_SB_EEES9_NS_10bfloat16_tESG_Li256ELb1ELb0ELb0ELb1EEENS1_36VarlenDynamicPersistentTileSchedulerILi128ELi160ELi256ELi128ELb0ELb0ELb1ELb1ELb0ELb1EEEEEEEEEvNT_6ParamsE,"a",@progbits
	.sectionflags	@""
	.align	4
.nv.constant0._ZN7cutlass13device_kernelIN5flash11enable_sm90INS1_16FlashAttnFwdSm90INS1_25CollectiveMainloopFwdSm90ILi2EN4cute5tupleIJNS5_1CILi1EEES8_S8_EEENS6_IJNS7_ILi128EEENS7_ILi160EEENS7_ILi192EEEEEELi192ENS_12float_e4m3_tEfNS_4arch4Sm90ELb0ELb1ELb0ELb1ELb0ELb0ELb0ELb1ELb1ELb0ELb0ELb0EEENS1_21CollectiveEpilogueFwdINS6_IJSA_SC_SB_EEES9_NS_10bfloat16_tESG_Li256ELb1ELb0ELb0ELb1EEENS1_36VarlenDynamicPersistentTileSchedulerILi128ELi160ELi256ELi128ELb0ELb0ELb1ELb1ELb0ELb1EEEEEEEEEvNT_6ParamsE:
	.zero		3456


//--------------------- .nv.constant0._ZN7cutlass13device_kernelIN5flash11enable_sm90INS1_16FlashAttnFwdSm90INS1_25CollectiveMainloopFwdSm90ILi2EN4cute5tupleIJNS5_1CILi1EEES8_S8_EEENS6_IJNS7_ILi128EEENS7_ILi160EEENS7_ILi192EEEEEELi192ENS_12float_e4m3_tEfNS_4arch4Sm90ELb0ELb1ELb0ELb1ELb0ELb1ELb0ELb1ELb1ELb0ELb0ELb0EEENS1_21CollectiveEpilogueFwdINS6_IJSA_SC_SB_EEES9_NS_10bfloat16_tESG_Li256ELb1ELb0ELb0ELb1EEENS1_36VarlenDynamicPersistentTileSchedulerILi128ELi160ELi256ELi128ELb0ELb0ELb1ELb1ELb0ELb1EEEEEEEEEvNT_6ParamsE --------------------------
	.section	.nv.constant0._ZN7cutlass13device_kernelIN5flash11enable_sm90INS1_16FlashAttnFwdSm90INS1_25CollectiveMainloopFwdSm90ILi2EN4cute5tupleIJNS5_1CILi1EEES8_S8_EEENS6_IJNS7_ILi128EEENS7_ILi160EEENS7_ILi192EEEEEELi192ENS_12float_e4m3_tEfNS_4arch4Sm90ELb0ELb1ELb0ELb1ELb0ELb1ELb0ELb1ELb1ELb0ELb0ELb0EEENS1_21CollectiveEpilogueFwdINS6_IJSA_SC_SB_EEES9_NS_10bfloat16_tESG_Li256ELb1ELb0ELb0ELb1EEENS1_36VarlenDynamicPersistentTileSchedulerILi128ELi160ELi256ELi128ELb0ELb0ELb1ELb1ELb0ELb1EEEEEEEEEvNT_6ParamsE,"a",@progbits
	.sectionflags	@""
	.align	4
.nv.constant0._ZN7cutlass13device_kernelIN5flash11enable_sm90INS1_16FlashAttnFwdSm90INS1_25CollectiveMainloopFwdSm90ILi2EN4cute5tupleIJNS5_1CILi1EEES8_S8_EEENS6_IJNS7_ILi128EEENS7_ILi160EEENS7_ILi192EEEEEELi192ENS_12float_e4m3_tEfNS_4arch4Sm90ELb0ELb1ELb0ELb1ELb0ELb1ELb0ELb1ELb1ELb0ELb0ELb0EEENS1_21CollectiveEpilogueFwdINS6_IJSA_SC_SB_EEES9_NS_10bfloat16_tESG_Li256ELb1ELb0ELb0ELb1EEENS1_36VarlenDynamicPersistentTileSchedulerILi128ELi160ELi256ELi128ELb0ELb0ELb1ELb1ELb0ELb1EEEEEEEEEvNT_6ParamsE:
	.zero		3456


//--------------------- .nv.constant0._ZN7cutlass13device_kernelIN5flash11enable_sm90INS1_16FlashAttnFwdSm90INS1_25CollectiveMainloopFwdSm90ILi2EN4cute5tupleIJNS5_1CILi1EEES8_S8_EEENS6_IJNS7_ILi128EEENS7_ILi160EEENS7_ILi192EEEEEELi192ENS_12float_e4m3_tEfNS_4arch4Sm90ELb1ELb0ELb0ELb0ELb0ELb0ELb0ELb1ELb1ELb0ELb0ELb0EEENS1_21CollectiveEpilogueFwdINS6_IJSA_SC_SB_EEES9_NS_10bfloat16_tESG_Li256ELb0ELb0ELb0ELb1EEENS1_30DynamicPersistentTileSchedulerILi256ELi128ELb0ELb0ELb1EEEEEEEEEvNT_6ParamsE --------------------------
	.section	.nv.constant0._ZN7cutlass13device_kernelIN5flash11enable_sm90INS1_16FlashAttnFwdSm90INS1_25CollectiveMainloopFwdSm90ILi2EN4cute5tupleIJNS5_1CILi1EEES8_S8_EEENS6_IJNS7_ILi128EEENS7_ILi160EEENS7_ILi192EEEEEELi192ENS_12float_e4m3_tEfNS_4arch4Sm90ELb1ELb0ELb0ELb0ELb0ELb0ELb0ELb1ELb1ELb0ELb0ELb0EEENS1_21CollectiveEpilogueFwdINS6_IJSA_SC_SB_EEES9_NS_10bfloat16_tESG_Li256ELb0ELb0ELb0ELb1EEENS1_30DynamicPersistentTileSchedulerILi256ELi128ELb0ELb0ELb1EEEEEEEEEvNT_6ParamsE,"a",@progbits
	.sectionflags	@""
	.align	4
.nv.constant0._ZN7cutlass13device_kernelIN5flash11enable_sm90INS1_16FlashAttnFwdSm90INS1_25CollectiveMainloopFwdSm90ILi2EN4cute5tupleIJNS5_1CILi1EEES8_S8_EEENS6_IJNS7_ILi128EEENS7_ILi160EEENS7_ILi192EEEEEELi192ENS_12float_e4m3_tEfNS_4arch4Sm90ELb1ELb0ELb0ELb0ELb0ELb0ELb0ELb1ELb1ELb0ELb0ELb0EEENS1_21CollectiveEpilogueFwdINS6_IJSA_SC_SB_EEES9_NS_10bfloat16_tESG_Li256ELb0ELb0ELb0ELb1EEENS1_30DynamicPersistentTileSchedulerILi256ELi128ELb0ELb0ELb1EEEEEEEEEvNT_6ParamsE:
	.zero		3840


//--------------------- .nv.constant0._ZN7cutlass13device_kernelIN5flash11enable_sm90INS1_16FlashAttnFwdSm90INS1_25CollectiveMainloopFwdSm90ILi2EN4cute5tupleIJNS5_1CILi1EEES8_S8_EEENS6_IJNS7_ILi128EEENS7_ILi160EEENS7_ILi192EEEEEELi192ENS_12float_e4m3_tEfNS_4arch4Sm90ELb1ELb0ELb0ELb1ELb0ELb0ELb0ELb1ELb1ELb0ELb0ELb0EEENS1_21CollectiveEpilogueFwdINS6_IJSA_SC_SB_EEES9_NS_10bfloat16_tESG_Li256ELb1ELb0ELb0ELb1EEENS1_36VarlenDynamicPersistentTileSchedulerILi128ELi160ELi256ELi128ELb0ELb0ELb1ELb1ELb1ELb1EEEEEEEEEvNT_6ParamsE --------------------------
	.section	.nv.constant0._ZN7cutlass13device_kernelIN5flash11enable_sm90INS1_16FlashAttnFwdSm90INS1_25CollectiveMainloopFwdSm90ILi2EN4cute5tupleIJNS5_1CILi1EEES8_S8_EEENS6_IJNS7_ILi128EEENS7_ILi160EEENS7_ILi192EEEEEELi192ENS_12float_e4m3_tEfNS_4arch4Sm90ELb1ELb0ELb0ELb1ELb0ELb0ELb0ELb1ELb1ELb0ELb0ELb0EEENS1_21CollectiveEpilogueFwdINS6_IJSA_SC_SB_EEES9_NS_10bfloat16_tESG_Li256ELb1ELb0ELb0ELb1EEENS1_36VarlenDynamicPersistentTileSchedulerILi128ELi160ELi256ELi128ELb0ELb0ELb1ELb1ELb1ELb1EEEEEEEEEvNT_6ParamsE,"a",@progbits
	.sectionflags	@""
	.align	4
.nv.constant0._ZN7cutlass13device_kernelIN5flash11enable_sm90INS1_16FlashAttnFwdSm90INS1_25CollectiveMainloopFwdSm90ILi2EN4cute5tupleIJNS5_1CILi1EEES8_S8_EEENS6_IJNS7_ILi128EEENS7_ILi160EEENS7_ILi192EEEEEELi192ENS_12float_e4m3_tEfNS_4arch4Sm90ELb1ELb0ELb0ELb1ELb0ELb0ELb0ELb1ELb1ELb0ELb0ELb0EEENS1_21CollectiveEpilogueFwdINS6_IJSA_SC_SB_EEES9_NS_10bfloat16_tESG_Li256ELb1ELb0ELb0ELb1EEENS1_36VarlenDynamicPersistentTileSchedulerILi128ELi160ELi256ELi128ELb0ELb0ELb1ELb1ELb1ELb1EEEEEEEEEvNT_6ParamsE:
	.zero		3456


//--------------------- .nv.constant0._ZN7cutlass13device_kernelIN5flash11enable_sm90INS1_16FlashAttnFwdSm90INS1_25CollectiveMainloopFwdSm90ILi2EN4cute5tupleIJNS5_1CILi1EEES8_S8_EEENS6_IJNS7_ILi128EEENS7_ILi160EEENS7_ILi192EEEEEELi192ENS_12float_e4m3_tEfNS_4arch4Sm90ELb1ELb0ELb0ELb1ELb0ELb1ELb0ELb1ELb1ELb0ELb0ELb0EEENS1_21CollectiveEpilogueFwdINS6_IJSA_SC_SB_EEES9_NS_10bfloat16_tESG_Li256ELb1ELb0ELb0ELb1EEENS1_36VarlenDynamicPersistentTileSchedulerILi128ELi160ELi256ELi128ELb0ELb0ELb1ELb1ELb1ELb1EEEEEEEEEvNT_6ParamsE --------------------------
	.section	.nv.constant0._ZN7cutlass13device_kernelIN5flash11enable_sm90INS1_16FlashAttnFwdSm90INS1_25CollectiveMainloopFwdSm90ILi2EN4cute5tupleIJNS5_1CILi1EEES8_S8_EEENS6_IJNS7_ILi128EEENS7_ILi160EEENS7_ILi192EEEEEELi192ENS_12float_e4m3_tEfNS_4arch4Sm90ELb1ELb0ELb0ELb1ELb0ELb1ELb0ELb1ELb1ELb0ELb0ELb0EEENS1_21CollectiveEpilogueFwdINS6_IJSA_SC_SB_EEES9_NS_10bfloat16_tESG_Li256ELb1ELb0ELb0ELb1EEENS1_36VarlenDynamicPersistentTileSchedulerILi128ELi160ELi256ELi128ELb0ELb0ELb1ELb1ELb1ELb1EEEEEEEEEvNT_6ParamsE,"a",@progbits
	.sectionflags	@""
	.align	4
.nv.constant0._ZN7cutlass13device_kernelIN5flash11enable_sm90INS1_16FlashAttnFwdSm90INS1_25CollectiveMainloopFwdSm90ILi2EN4cute5tupleIJNS5_1CILi1EEES8_S8_EEENS6_IJNS7_ILi128EEENS7_ILi160EEENS7_ILi192EEEEEELi192ENS_12float_e4m3_tEfNS_4arch4Sm90ELb1ELb0ELb0ELb1ELb0ELb1ELb0ELb1ELb1ELb0ELb0ELb0EEENS1_21CollectiveEpilogueFwdINS6_IJSA_SC_SB_EEES9_NS_10bfloat16_tESG_Li256ELb1ELb0ELb0ELb1EEENS1_36VarlenDynamicPersistentTileSchedulerILi128ELi160ELi256ELi128ELb0ELb0ELb1ELb1ELb1ELb1EEEEEEEEEvNT_6ParamsE:
	.zero		3456


//--------------------- SYMBOLS --------------------------

	.type		.nv.reservedSmem.offset0,@object
	.size		.nv.reservedSmem.offset0,0x4
